	.target	sm_90a

	.elftype	@"ET_EXEC"


//--------------------- .note.nv.tkinfo           --------------------------
	.section	.note.nv.tkinfo,"",@"SHT_NOTE"
	.sectionflags	@"SHF_NOTE_NV_TKINFO"
	.tkinfo
        /*0018*/ 	.word	0x00000002
        /*0030*/ 	.string	""
        /*0030*/ 	.string	"ptxas"
        /*0030*/ 	.string	"Cuda compilation tools, release 13.0, V13.0.88"
        /*0030*/ 	.string	"Build cuda_13.0.r13.0/compiler.36424714_0"
        /*0030*/ 	.string	"-v  -suppress-debug-info  -lineinfo  -arch sm_90a "



//--------------------- .note.nv.cuinfo           --------------------------
	.section	.note.nv.cuinfo,"",@"SHT_NOTE"
	.sectionflags	@"SHF_NOTE_NV_CUINFO"
        /*0018*/ 	.short	0x0002
        /*001a*/ 	.short	0x005a
        /*001c*/ 	.short	0x0082
	.zero		2


//--------------------- .nv.info                  --------------------------
	.section	.nv.info,"",@"SHT_CUDA_INFO"
	.align	4


	//----- nvinfo : EIATTR_REGCOUNT
	.align		4
        /*0000*/ 	.byte	0x04, 0x2f
        /*0002*/ 	.short	(.L_1 - .L_0)
	.align		4
.L_0:
        /*0004*/ 	.word	index@(matmul_kernel)
        /*0008*/ 	.word	0x00000060


	//----- nvinfo : EIATTR_FRAME_SIZE
	.align		4
.L_1:
        /*000c*/ 	.byte	0x04, 0x11
        /*000e*/ 	.short	(.L_3 - .L_2)
	.align		4
.L_2:
        /*0010*/ 	.word	index@(matmul_kernel)
        /*0014*/ 	.word	0x00000000


	//----- nvinfo : EIATTR_MIN_STACK_SIZE
	.align		4
.L_3:
        /*0018*/ 	.byte	0x04, 0x12
        /*001a*/ 	.short	(.L_5 - .L_4)
	.align		4
.L_4:
        /*001c*/ 	.word	index@(matmul_kernel)
        /*0020*/ 	.word	0x00000000
.L_5:


//--------------------- .nv.compat                --------------------------
	.section	.nv.compat,"",@"SHT_CUDA_COMPAT_INFO"
	.align	4
        /*0000*/ 	.byte	0x02, 0x09, 0x01, 0x00, 0x02, 0x02, 0x01, 0x00, 0x02, 0x05, 0x05, 0x00, 0x03, 0x07, 0x01, 0x01
        /*0010*/ 	.byte	0x02, 0x03, 0x00, 0x00, 0x02, 0x06, 0x01, 0x00, 0x04, 0x0b, 0x08, 0x00, 0x00, 0x00, 0x00, 0x00
        /*0020*/ 	.byte	0x00, 0x00, 0x00, 0x00


//--------------------- .nv.info.matmul_kernel    --------------------------
	.section	.nv.info.matmul_kernel,"",@"SHT_CUDA_INFO"
	.sectionflags	@""
	.align	4


	//----- nvinfo : EIATTR_CUDA_API_VERSION
	.align		4
        /*0000*/ 	.byte	0x04, 0x37
        /*0002*/ 	.short	(.L_7 - .L_6)
.L_6:
        /*0004*/ 	.word	0x00000082


	//----- nvinfo : EIATTR_KPARAM_INFO
	.align		4
.L_7:
        /*0008*/ 	.byte	0x04, 0x17
        /*000a*/ 	.short	(.L_9 - .L_8)
.L_8:
        /*000c*/ 	.word	0x00000000
        /*0010*/ 	.short	0x000d
        /*0012*/ 	.short	0x0048
        /*0014*/ 	.byte	0x00, 0xf4, 0x21, 0x00


	//----- nvinfo : EIATTR_KPARAM_INFO
	.align		4
.L_9:
        /*0018*/ 	.byte	0x04, 0x17
        /*001a*/ 	.short	(.L_11 - .L_10)
.L_10:
        /*001c*/ 	.word	0x00000000
        /*0020*/ 	.short	0x000c
        /*0022*/ 	.short	0x0040
        /*0024*/ 	.byte	0x00, 0xf4, 0x21, 0x00


	//----- nvinfo : EIATTR_KPARAM_INFO
	.align		4
.L_11:
        /*0028*/ 	.byte	0x04, 0x17
        /*002a*/ 	.short	(.L_13 - .L_12)
.L_12:
        /*002c*/ 	.word	0x00000000
        /*0030*/ 	.short	0x000b
        /*0032*/ 	.short	0x0038
        /*0034*/ 	.byte	0x00, 0xf0, 0x11, 0x00


	//----- nvinfo : EIATTR_KPARAM_INFO
	.align		4
.L_13:
        /*0038*/ 	.byte	0x04, 0x17
        /*003a*/ 	.short	(.L_15 - .L_14)
.L_14:
        /*003c*/ 	.word	0x00000000
        /*0040*/ 	.short	0x000a
        /*0042*/ 	.short	0x0034
        /*0044*/ 	.byte	0x00, 0xf0, 0x11, 0x00


	//----- nvinfo : EIATTR_KPARAM_INFO
	.align		4
.L_15:
        /*0048*/ 	.byte	0x04, 0x17
        /*004a*/ 	.short	(.L_17 - .L_16)
.L_16:
        /*004c*/ 	.word	0x00000000
        /*0050*/ 	.short	0x0009
        /*0052*/ 	.short	0x0030
        /*0054*/ 	.byte	0x00, 0xf0, 0x11, 0x00


	//----- nvinfo : EIATTR_KPARAM_INFO
	.align		4
.L_17:
        /*0058*/ 	.byte	0x04, 0x17
        /*005a*/ 	.short	(.L_19 - .L_18)
.L_18:
        /*005c*/ 	.word	0x00000000
        /*0060*/ 	.short	0x0008
        /*0062*/ 	.short	0x002c
        /*0064*/ 	.byte	0x00, 0xf0, 0x11, 0x00


	//----- nvinfo : EIATTR_KPARAM_INFO
	.align		4
.L_19:
        /*0068*/ 	.byte	0x04, 0x17
        /*006a*/ 	.short	(.L_21 - .L_20)
.L_20:
        /*006c*/ 	.word	0x00000000
        /*0070*/ 	.short	0x0007
        /*0072*/ 	.short	0x0028
        /*0074*/ 	.byte	0x00, 0xf0, 0x11, 0x00


	//----- nvinfo : EIATTR_KPARAM_INFO
	.align		4
.L_21:
        /*0078*/ 	.byte	0x04, 0x17
        /*007a*/ 	.short	(.L_23 - .L_22)
.L_22:
        /*007c*/ 	.word	0x00000000
        /*0080*/ 	.short	0x0006
        /*0082*/ 	.short	0x0024
        /*0084*/ 	.byte	0x00, 0xf0, 0x11, 0x00


	//----- nvinfo : EIATTR_KPARAM_INFO
	.align		4
.L_23:
        /*0088*/ 	.byte	0x04, 0x17
        /*008a*/ 	.short	(.L_25 - .L_24)
.L_24:
        /*008c*/ 	.word	0x00000000
        /*0090*/ 	.short	0x0005
        /*0092*/ 	.short	0x0020
        /*0094*/ 	.byte	0x00, 0xf0, 0x11, 0x00


	//----- nvinfo : EIATTR_KPARAM_INFO
	.align		4
.L_25:
        /*0098*/ 	.byte	0x04, 0x17
        /*009a*/ 	.short	(.L_27 - .L_26)
.L_26:
        /*009c*/ 	.word	0x00000000
        /*00a0*/ 	.short	0x0004
        /*00a2*/ 	.short	0x001c
        /*00a4*/ 	.byte	0x00, 0xf0, 0x11, 0x00


	//----- nvinfo : EIATTR_KPARAM_INFO
	.align		4
.L_27:
        /*00a8*/ 	.byte	0x04, 0x17
        /*00aa*/ 	.short	(.L_29 - .L_28)
.L_28:
        /*00ac*/ 	.word	0x00000000
        /*00b0*/ 	.short	0x0003
        /*00b2*/ 	.short	0x0018
        /*00b4*/ 	.byte	0x00, 0xf0, 0x11, 0x00


	//----- nvinfo : EIATTR_KPARAM_INFO
	.align		4
.L_29:
        /*00b8*/ 	.byte	0x04, 0x17
        /*00ba*/ 	.short	(.L_31 - .L_30)
.L_30:
        /*00bc*/ 	.word	0x00000000
        /*00c0*/ 	.short	0x0002
        /*00c2*/ 	.short	0x0010
        /*00c4*/ 	.byte	0x00, 0xf4, 0x21, 0x00


	//----- nvinfo : EIATTR_KPARAM_INFO
	.align		4
.L_31:
        /*00c8*/ 	.byte	0x04, 0x17
        /*00ca*/ 	.short	(.L_33 - .L_32)
.L_32:
        /*00cc*/ 	.word	0x00000000
        /*00d0*/ 	.short	0x0001
        /*00d2*/ 	.short	0x0008
        /*00d4*/ 	.byte	0x00, 0xf4, 0x21, 0x00


	//----- nvinfo : EIATTR_KPARAM_INFO
	.align		4
.L_33:
        /*00d8*/ 	.byte	0x04, 0x17
        /*00da*/ 	.short	(.L_35 - .L_34)
.L_34:
        /*00dc*/ 	.word	0x00000000
        /*00e0*/ 	.short	0x0000
        /*00e2*/ 	.short	0x0000
        /*00e4*/ 	.byte	0x00, 0xf4, 0x21, 0x00


	//----- nvinfo : EIATTR_SPARSE_MMA_MASK
	.align		4
.L_35:
        /*00e8*/ 	.byte	0x03, 0x50
        /*00ea*/ 	.short	0x0000


	//----- nvinfo : EIATTR_MAXREG_COUNT
	.align		4
        /*00ec*/ 	.byte	0x03, 0x1b
        /*00ee*/ 	.short	0x00ff


	//----- nvinfo : EIATTR_NUM_BARRIERS
	.align		4
        /*00f0*/ 	.byte	0x02, 0x4c
        /*00f2*/ 	.byte	0x01
	.zero		1


	//----- nvinfo : EIATTR_MERCURY_ISA_VERSION
	.align		4
        /*00f4*/ 	.byte	0x03, 0x5f
        /*00f6*/ 	.short	0x0101


	//----- nvinfo : EIATTR_EXIT_INSTR_OFFSETS
	.align		4
        /*00f8*/ 	.byte	0x04, 0x1c
        /*00fa*/ 	.short	(.L_37 - .L_36)


	//   ....[0]....
.L_36:
        /*00fc*/ 	.word	0x000021e0


	//   ....[1]....
        /*0100*/ 	.word	0x00002210


	//----- nvinfo : EIATTR_REQNTID
	.align		4
.L_37:
        /*0104*/ 	.byte	0x04, 0x10
        /*0106*/ 	.short	(.L_39 - .L_38)
.L_38:
        /*0108*/ 	.word	0x00000040
        /*010c*/ 	.word	0x00000001
        /*0110*/ 	.word	0x00000001


	//----- nvinfo : EIATTR_CBANK_PARAM_SIZE
	.align		4
.L_39:
        /*0114*/ 	.byte	0x03, 0x19
        /*0116*/ 	.short	0x0050


	//----- nvinfo : EIATTR_PARAM_CBANK
	.align		4
        /*0118*/ 	.byte	0x04, 0x0a
        /*011a*/ 	.short	(.L_41 - .L_40)
	.align		4
.L_40:
        /*011c*/ 	.word	index@(.nv.constant0.matmul_kernel)
        /*0120*/ 	.short	0x0210
        /*0122*/ 	.short	0x0050


	//----- nvinfo : EIATTR_SW_WAR
	.align		4
.L_41:
        /*0124*/ 	.byte	0x04, 0x36
        /*0126*/ 	.short	(.L_43 - .L_42)
.L_42:
        /*0128*/ 	.word	0x00000008
.L_43:


//--------------------- .nv.callgraph             --------------------------
	.section	.nv.callgraph,"",@"SHT_CUDA_CALLGRAPH"
	.align	4
	.sectionentsize	8
	.align		4
        /*0000*/ 	.word	0x00000000
	.align		4
        /*0004*/ 	.word	0xffffffff
	.align		4
        /*0008*/ 	.word	0x00000000
	.align		4
        /*000c*/ 	.word	0xfffffffe
	.align		4
        /*0010*/ 	.word	0x00000000
	.align		4
        /*0014*/ 	.word	0xfffffffd
	.align		4
        /*0018*/ 	.word	0x00000000
	.align		4
        /*001c*/ 	.word	0xfffffffc


//--------------------- .text.matmul_kernel       --------------------------
	.section	.text.matmul_kernel,"ax",@progbits
	.align	128
        .global         matmul_kernel
        .type           matmul_kernel,@function
        .size           matmul_kernel,(.L_x_3 - matmul_kernel)
        .other          matmul_kernel,@"STO_CUDA_ENTRY STV_DEFAULT"
matmul_kernel:
.text.matmul_kernel:
[----:B------:R-:W-:Y:S08]  /*0000*/  LDC R1, c[0x0][0x28] ;  /* 0x00000a00ff017b82 */ /* 0x000ff00000000800 */
[----:B------:R-:W0:Y:S01]  /*0010*/  LDC.64 R20, c[0x0][0x228] ;  /* 0x00008a00ff147b82 */ /* 0x000e220000000a00 */
[----:B------:R-:W1:Y:S01]  /*0020*/  S2R R5, SR_CTAID.X ;  /* 0x0000000000057919 */ /* 0x000e620000002500 */
[----:B------:R-:W-:Y:S01]  /*0030*/  UMOV UR4, 0x400 ;  /* 0x0000040000047882 */ /* 0x000fe20000000000 */
[----:B------:R-:W-:Y:S01]  /*0040*/  ULDC.64 UR6, c[0x0][0x208] ;  /* 0x0000820000067ab9 */ /* 0x000fe20000000a00 */
[----:B------:R-:W2:Y:S04]  /*0050*/  S2R R15, SR_TID.X ;  /* 0x00000000000f7919 */ /* 0x000ea80000002100 */
[----:B------:R-:W3:Y:S08]  /*0060*/  LDC R68, c[0x0][0x230] ;  /* 0x00008c00ff447b82 */ /* 0x000ef00000000800 */
[----:B------:R-:W4:Y:S01]  /*0070*/  S2UR UR5, SR_CgaCtaId ;  /* 0x00000000000579c3 */ /* 0x000f220000008800 */
[----:B0-----:R-:W-:-:S05]  /*0080*/  VIADD R0, R21, 0xf ;  /* 0x0000000f15007836 */ /* 0x001fca0000000000 */
[----:B------:R-:W-:Y:S01]  /*0090*/  SHF.R.S32.HI R3, RZ, 0x1f, R0 ;  /* 0x0000001fff037819 */ /* 0x000fe20000011400 */
[----:B---3--:R-:W-:-:S03]  /*00a0*/  VIADD R68, R68, 0x1f ;  /* 0x0000001f44447836 */ /* 0x008fc60000000000 */
[----:B------:R-:W-:Y:S02]  /*00b0*/  LEA.HI R3, R3, R0, RZ, 0x4 ;  /* 0x0000000003037211 */ /* 0x000fe400078f20ff */
[----:B-1----:R-:W-:Y:S02]  /*00c0*/  IABS R8, R5 ;  /* 0x0000000500087213 */ /* 0x002fe40000000000 */
[----:B------:R-:W-:Y:S02]  /*00d0*/  SHF.R.S32.HI R3, RZ, 0x4, R3 ;  /* 0x00000004ff037819 */ /* 0x000fe40000011403 */
[----:B--2---:R-:W-:Y:S01]  /*00e0*/  SHF.R.U32.HI R89, RZ, 0x5, R15 ;  /* 0x00000005ff597819 */ /* 0x004fe2000001160f */
[----:B----4-:R-:W-:Y:S01]  /*00f0*/  ULEA UR4, UR5, UR4, 0x18 ;  /* 0x0000000405047291 */ /* 0x010fe2000f8ec03f */
[----:B------:R-:W-:Y:S01]  /*0100*/  LOP3.LUT R64, R15, 0x1f, RZ, 0xc0, !PT ;  /* 0x0000001f0f407812 */ /* 0x000fe200078ec0ff */
[----:B------:R-:W-:Y:S01]  /*0110*/  IMAD.SHL.U32 R4, R3, 0x8, RZ ;  /* 0x0000000803047824 */ /* 0x000fe200078e00ff */
[----:B------:R-:W-:-:S02]  /*0120*/  SGXT.U32 R89, R89, 0x1 ;  /* 0x000000015959781a */ /* 0x000fc40000000000 */
[----:B------:R-:W-:Y:S02]  /*0130*/  LOP3.LUT R14, R15, 0x3f, RZ, 0xc0, !PT ;  /* 0x0000003f0f0e7812 */ /* 0x000fe400078ec0ff */
[-C--:B------:R-:W-:Y:S02]  /*0140*/  IABS R7, R4.reuse ;  /* 0x0000000400077213 */ /* 0x080fe40000000000 */
[----:B------:R-:W-:Y:S02]  /*0150*/  IABS R10, R4 ;  /* 0x00000004000a7213 */ /* 0x000fe40000000000 */
[----:B------:R-:W0:Y:S08]  /*0160*/  I2F.RP R0, R7 ;  /* 0x0000000700007306 */ /* 0x000e300000209400 */
[----:B0-----:R-:W0:Y:S02]  /*0170*/  MUFU.RCP R0, R0 ;  /* 0x0000000000007308 */ /* 0x001e240000001000 */
[----:B0-----:R-:W-:-:S02]  /*0180*/  VIADD R2, R0, 0xffffffe ;  /* 0x0ffffffe00027836 */ /* 0x001fc40000000000 */
[----:B------:R-:W-:-:S04]  /*0190*/  IMAD.MOV R0, RZ, RZ, -R10 ;  /* 0x000000ffff007224 */ /* 0x000fc800078e0a0a */
[----:B------:R0:W1:Y:S02]  /*01a0*/  F2I.FTZ.U32.TRUNC.NTZ R3, R2 ;  /* 0x0000000200037305 */ /* 0x000064000021f000 */
[----:B0-----:R-:W-:Y:S02]  /*01b0*/  IMAD.MOV.U32 R2, RZ, RZ, RZ ;  /* 0x000000ffff027224 */ /* 0x001fe400078e00ff */
[----:B-1----:R-:W-:-:S04]  /*01c0*/  IMAD.MOV R6, RZ, RZ, -R3 ;  /* 0x000000ffff067224 */ /* 0x002fc800078e0a03 */
[----:B------:R-:W-:Y:S02]  /*01d0*/  IMAD R9, R6, R7, RZ ;  /* 0x0000000706097224 */ /* 0x000fe400078e02ff */
[----:B------:R-:W-:Y:S02]  /*01e0*/  IMAD.MOV.U32 R6, RZ, RZ, R8 ;  /* 0x000000ffff067224 */ /* 0x000fe400078e0008 */
[----:B------:R-:W-:-:S06]  /*01f0*/  IMAD.HI.U32 R3, R3, R9, R2 ;  /* 0x0000000903037227 */ /* 0x000fcc00078e0002 */
[----:B------:R-:W-:-:S04]  /*0200*/  IMAD.HI.U32 R3, R3, R6, RZ ;  /* 0x0000000603037227 */ /* 0x000fc800078e00ff */
[----:B------:R-:W-:-:S05]  /*0210*/  IMAD R0, R3, R0, R6 ;  /* 0x0000000003007224 */ /* 0x000fca00078e0206 */
[----:B------:R-:W-:-:S13]  /*0220*/  ISETP.GT.U32.AND P1, PT, R7, R0, PT ;  /* 0x000000000700720c */ /* 0x000fda0003f24070 */
[----:B------:R-:W-:Y:S02]  /*0230*/  @!P1 IMAD.IADD R0, R0, 0x1, -R7 ;  /* 0x0000000100009824 */ /* 0x000fe400078e0a07 */
[----:B------:R-:W-:Y:S01]  /*0240*/  @!P1 VIADD R3, R3, 0x1 ;  /* 0x0000000103039836 */ /* 0x000fe20000000000 */
[----:B------:R-:W-:Y:S02]  /*0250*/  ISETP.NE.AND P1, PT, R4, RZ, PT ;  /* 0x000000ff0400720c */ /* 0x000fe40003f25270 */
[----:B------:R-:W-:Y:S02]  /*0260*/  ISETP.GE.U32.AND P0, PT, R0, R7, PT ;  /* 0x000000070000720c */ /* 0x000fe40003f06070 */
[----:B------:R-:W-:-:S04]  /*0270*/  LOP3.LUT R0, R5, R4, RZ, 0x3c, !PT ;  /* 0x0000000405007212 */ /* 0x000fc800078e3cff */
[----:B------:R-:W-:Y:S01]  /*0280*/  ISETP.GE.AND P2, PT, R0, RZ, PT ;  /* 0x000000ff0000720c */ /* 0x000fe20003f46270 */
[----:B------:R-:W-:-:S06]  /*0290*/  VIADD R0, R20, 0x1f ;  /* 0x0000001f14007836 */ /* 0x000fcc0000000000 */
[----:B------:R-:W-:-:S04]  /*02a0*/  @P0 VIADD R3, R3, 0x1 ;  /* 0x0000000103030836 */ /* 0x000fc80000000000 */
[----:B------:R-:W-:Y:S01]  /*02b0*/  IMAD.MOV.U32 R2, RZ, RZ, R3 ;  /* 0x000000ffff027224 */ /* 0x000fe200078e0003 */
[----:B------:R-:W-:-:S03]  /*02c0*/  SHF.R.S32.HI R3, RZ, 0x1f, R0 ;  /* 0x0000001fff037819 */ /* 0x000fc60000011400 */
[----:B------:R-:W-:Y:S01]  /*02d0*/  @!P2 IMAD.MOV R2, RZ, RZ, -R2 ;  /* 0x000000ffff02a224 */ /* 0x000fe200078e0a02 */
[----:B------:R-:W-:Y:S02]  /*02e0*/  @!P1 LOP3.LUT R2, RZ, R4, RZ, 0x33, !PT ;  /* 0x00000004ff029212 */ /* 0x000fe400078e33ff */
[----:B------:R-:W-:-:S03]  /*02f0*/  LEA.HI R3, R3, R0, RZ, 0x5 ;  /* 0x0000000003037211 */ /* 0x000fc600078f28ff */
[----:B------:R-:W-:Y:S02]  /*0300*/  IMAD.SHL.U32 R6, R2, 0x8, RZ ;  /* 0x0000000802067824 */ /* 0x000fe400078e00ff */
[----:B------:R-:W-:-:S03]  /*0310*/  IMAD.MOV R2, RZ, RZ, -R2 ;  /* 0x000000ffff027224 */ /* 0x000fc600078e0a02 */
[----:B------:R-:W-:Y:S01]  /*0320*/  LEA.HI.SX32 R3, R3, -R6, 0x1b ;  /* 0x8000000603037211 */ /* 0x000fe200078fdaff */
[----:B------:R-:W-:-:S03]  /*0330*/  IMAD R4, R4, R2, R5 ;  /* 0x0000000204047224 */ /* 0x000fc600078e0205 */
[----:B------:R-:W-:Y:S02]  /*0340*/  VIMNMX R11, R3, 0x8, PT ;  /* 0x00000008030b7848 */ /* 0x000fe40003fe0100 */
[----:B------:R-:W-:Y:S02]  /*0350*/  IABS R9, R4 ;  /* 0x0000000400097213 */ /* 0x000fe40000000000 */
[----:B------:R-:W-:-:S04]  /*0360*/  IABS R7, R11 ;  /* 0x0000000b00077213 */ /* 0x000fc80000000000 */
[----:B------:R-:W0:Y:S08]  /*0370*/  I2F.RP R0, R7 ;  /* 0x0000000700007306 */ /* 0x000e300000209400 */
[----:B0-----:R-:W0:Y:S02]  /*0380*/  MUFU.RCP R0, R0 ;  /* 0x0000000000007308 */ /* 0x001e240000001000 */
[----:B0-----:R-:W-:-:S06]  /*0390*/  VIADD R3, R0, 0xffffffe ;  /* 0x0ffffffe00037836 */ /* 0x001fcc0000000000 */
[----:B------:R-:W0:Y:S02]  /*03a0*/  F2I.FTZ.U32.TRUNC.NTZ R3, R3 ;  /* 0x0000000300037305 */ /* 0x000e24000021f000 */
[----:B0-----:R-:W-:-:S04]  /*03b0*/  IMAD.MOV R8, RZ, RZ, -R3 ;  /* 0x000000ffff087224 */ /* 0x001fc800078e0a03 */
[----:B------:R-:W-:Y:S01]  /*03c0*/  IMAD.MOV.U32 R2, RZ, RZ, R8 ;  /* 0x000000ffff027224 */ /* 0x000fe200078e0008 */
[----:B------:R-:W-:-:S03]  /*03d0*/  IABS R8, R11 ;  /* 0x0000000b00087213 */ /* 0x000fc60000000000 */
[----:B------:R-:W-:Y:S02]  /*03e0*/  IMAD R5, R2, R7, RZ ;  /* 0x0000000702057224 */ /* 0x000fe400078e02ff */
[----:B------:R-:W-:Y:S02]  /*03f0*/  IMAD.MOV.U32 R2, RZ, RZ, RZ ;  /* 0x000000ffff027224 */ /* 0x000fe400078e00ff */
[----:B------:R-:W-:Y:S02]  /*0400*/  IMAD.MOV R0, RZ, RZ, -R8 ;  /* 0x000000ffff007224 */ /* 0x000fe400078e0a08 */
        /* <DEDUP_REMOVED lines=9> */
[----:B------:R-:W-:-:S07]  /*04a0*/  ISETP.GE.AND P2, PT, R0, RZ, PT ;  /* 0x000000ff0000720c */ /* 0x000fce0003f46270 */
[----:B------:R-:W-:Y:S01]  /*04b0*/  @P0 VIADD R2, R2, 0x1 ;  /* 0x0000000102020836 */ /* 0x000fe20000000000 */
[----:B------:R-:W-:-:S05]  /*04c0*/  ISETP.GT.AND P0, PT, R68, 0x1f, PT ;  /* 0x0000001f4400780c */ /* 0x000fca0003f04270 */
[----:B------:R-:W-:Y:S01]  /*04d0*/  @!P2 IMAD.MOV R2, RZ, RZ, -R2 ;  /* 0x000000ffff02a224 */ /* 0x000fe200078e0a02 */
[----:B------:R-:W-:-:S05]  /*04e0*/  @!P1 LOP3.LUT R2, RZ, R11, RZ, 0x33, !PT ;  /* 0x0000000bff029212 */ /* 0x000fca00078e33ff */
[----:B------:R-:W-:Y:S02]  /*04f0*/  IMAD.MOV R0, RZ, RZ, -R2 ;  /* 0x000000ffff007224 */ /* 0x000fe400078e0a02 */
[----:B------:R-:W-:Y:S01]  /*0500*/  IMAD.SHL.U32 R2, R2, 0x10, RZ ;  /* 0x0000001002027824 */ /* 0x000fe200078e00ff */
[----:B------:R-:W-:Y:S01]  /*0510*/  @!P0 CS2R R36, SRZ ;  /* 0x0000000000248805 */ /* 0x000fe2000001ff00 */
[----:B------:R-:W-:Y:S01]  /*0520*/  IMAD R0, R11, R0, R4 ;  /* 0x000000000b007224 */ /* 0x000fe200078e0204 */
[----:B------:R-:W-:Y:S01]  /*0530*/  @!P0 CS2R R38, SRZ ;  /* 0x0000000000268805 */ /* 0x000fe2000001ff00 */
[C---:B------:R-:W-:Y:S01]  /*0540*/  @!P0 IMAD.SHL.U32 R13, R15.reuse, 0x8, RZ ;  /* 0x000000080f0d8824 */ /* 0x040fe200078e00ff */
[----:B------:R-:W-:Y:S01]  /*0550*/  LOP3.LUT R11, R2, R89, RZ, 0xfc, !PT ;  /* 0x00000059020b7212 */ /* 0x000fe200078efcff */
[----:B------:R-:W-:Y:S01]  /*0560*/  IMAD.IADD R3, R6, 0x1, R0 ;  /* 0x0000000106037824 */ /* 0x000fe200078e0200 */
[C-C-:B------:R-:W-:Y:S01]  /*0570*/  LOP3.LUT R10, R2.reuse, 0x2, R89.reuse, 0xfe, !PT ;  /* 0x00000002020a7812 */ /* 0x140fe200078efe59 */
[----:B------:R-:W-:Y:S01]  /*0580*/  @!P0 IMAD.SHL.U32 R12, R15, 0x40, RZ ;  /* 0x000000400f0c8824 */ /* 0x000fe200078e00ff */
[C-C-:B------:R-:W-:Y:S01]  /*0590*/  LOP3.LUT R9, R2.reuse, 0x4, R89.reuse, 0xfe, !PT ;  /* 0x0000000402097812 */ /* 0x140fe200078efe59 */
[----:B------:R-:W-:Y:S01]  /*05a0*/  IMAD R3, R3, 0x20, R64 ;  /* 0x0000002003037824 */ /* 0x000fe200078e0240 */
[----:B------:R-:W-:-:S02]  /*05b0*/  LOP3.LUT R8, R2, 0x6, R89, 0xfe, !PT ;  /* 0x0000000602087812 */ /* 0x000fc400078efe59 */
[C-C-:B------:R-:W-:Y:S02]  /*05c0*/  LOP3.LUT R7, R2.reuse, 0x8, R89.reuse, 0xfe, !PT ;  /* 0x0000000802077812 */ /* 0x140fe400078efe59 */
[C-C-:B------:R-:W-:Y:S02]  /*05d0*/  LOP3.LUT R6, R2.reuse, 0xa, R89.reuse, 0xfe, !PT ;  /* 0x0000000a02067812 */ /* 0x140fe400078efe59 */
[C-C-:B------:R-:W-:Y:S02]  /*05e0*/  LOP3.LUT R5, R2.reuse, 0xc, R89.reuse, 0xfe, !PT ;  /* 0x0000000c02057812 */ /* 0x140fe400078efe59 */
[----:B------:R-:W-:Y:S01]  /*05f0*/  LOP3.LUT R4, R2, 0xe, R89, 0xfe, !PT ;  /* 0x0000000e02047812 */ /* 0x000fe200078efe59 */
[----:B------:R-:W-:Y:S06]  /*0600*/  @!P0 BRA `(.L_x_0) ;  /* 0x0000001800008947 */ /* 0x000fec0003800000 */
[----:B------:R-:W-:Y:S01]  /*0610*/  IABS R16, R21 ;  /* 0x0000001500107213 */ /* 0x000fe20000000000 */
[----:B------:R-:W-:Y:S01]  /*0620*/  ULDC UR5, c[0x0][0x234] ;  /* 0x00008d0000057ab9 */ /* 0x000fe20000000800 */
[----:B------:R-:W-:Y:S01]  /*0630*/  IABS R39, R20 ;  /* 0x0000001400277213 */ /* 0x000fe20000000000 */
[----:B------:R-:W-:Y:S01]  /*0640*/  ULDC.64 UR8, c[0x0][0x210] ;  /* 0x0000840000087ab9 */ /* 0x000fe20000000a00 */
[----:B------:R-:W0:Y:S01]  /*0650*/  I2F.RP R0, R16 ;  /* 0x0000001000007306 */ /* 0x000e220000209400 */
[----:B------:R-:W-:Y:S02]  /*0660*/  IABS R22, R4 ;  /* 0x0000000400167213 */ /* 0x000fe40000000000 */
[----:B------:R-:W-:Y:S02]  /*0670*/  CS2R R40, SRZ ;  /* 0x0000000000287805 */ /* 0x000fe4000001ff00 */
[----:B------:R-:W-:Y:S02]  /*0680*/  IABS R26, R6 ;  /* 0x00000006001a7213 */ /* 0x000fe40000000000 */
[----:B------:R-:W-:-:S02]  /*0690*/  CS2R R42, SRZ ;  /* 0x00000000002a7805 */ /* 0x000fc4000001ff00 */
[----:B------:R-:W-:Y:S02]  /*06a0*/  SHF.R.S32.HI R17, RZ, 0x1f, R68 ;  /* 0x0000001fff117819 */ /* 0x000fe40000011444 */
[----:B------:R-:W-:Y:S01]  /*06b0*/  IABS R24, R5 ;  /* 0x0000000500187213 */ /* 0x000fe20000000000 */
[----:B------:R-:W1:Y:S01]  /*06c0*/  I2F.RP R2, R39 ;  /* 0x0000002700027306 */ /* 0x000e620000209400 */
[----:B------:R-:W-:Y:S02]  /*06d0*/  IABS R28, R7 ;  /* 0x00000007001c7213 */ /* 0x000fe40000000000 */
[----:B------:R-:W-:Y:S02]  /*06e0*/  LEA.HI R68, R17, R68, RZ, 0x5 ;  /* 0x0000004411447211 */ /* 0x000fe400078f28ff */
[----:B------:R-:W-:Y:S02]  /*06f0*/  IABS R33, R11 ;  /* 0x0000000b00217213 */ /* 0x000fe40000000000 */
[C---:B------:R-:W-:Y:S01]  /*0700*/  LOP3.LUT R44, R89.reuse, 0x1e, RZ, 0xfc, !PT ;  /* 0x0000001e592c7812 */ /* 0x040fe200078efcff */
[----:B0-----:R-:W0:Y:S01]  /*0710*/  MUFU.RCP R0, R0 ;  /* 0x0000000000007308 */ /* 0x001e220000001000 */
[----:B------:R-:W-:-:S02]  /*0720*/  LOP3.LUT R45, R89, 0x1c, RZ, 0xfc, !PT ;  /* 0x0000001c592d7812 */ /* 0x000fc400078efcff */
[C---:B------:R-:W-:Y:S02]  /*0730*/  LOP3.LUT R65, R89.reuse, 0x1a, RZ, 0xfc, !PT ;  /* 0x0000001a59417812 */ /* 0x040fe400078efcff */
[C---:B------:R-:W-:Y:S02]  /*0740*/  LOP3.LUT R67, R89.reuse, 0x18, RZ, 0xfc, !PT ;  /* 0x0000001859437812 */ /* 0x040fe400078efcff */
[C---:B------:R-:W-:Y:S01]  /*0750*/  LOP3.LUT R69, R89.reuse, 0x16, RZ, 0xfc, !PT ;  /* 0x0000001659457812 */ /* 0x040fe200078efcff */
[----:B-1----:R-:W1:Y:S01]  /*0760*/  MUFU.RCP R2, R2 ;  /* 0x0000000200027308 */ /* 0x002e620000001000 */
[C---:B------:R-:W-:Y:S02]  /*0770*/  LOP3.LUT R71, R89.reuse, 0x14, RZ, 0xfc, !PT ;  /* 0x0000001459477812 */ /* 0x040fe400078efcff */
[C---:B------:R-:W-:Y:S02]  /*0780*/  LOP3.LUT R73, R89.reuse, 0x12, RZ, 0xfc, !PT ;  /* 0x0000001259497812 */ /* 0x040fe400078efcff */
[----:B------:R-:W-:-:S02]  /*0790*/  LOP3.LUT R75, R89, 0x10, RZ, 0xfc, !PT ;  /* 0x00000010594b7812 */ /* 0x000fc400078efcff */
[C---:B------:R-:W-:Y:S01]  /*07a0*/  LOP3.LUT R77, R89.reuse, 0xe, RZ, 0xfc, !PT ;  /* 0x0000000e594d7812 */ /* 0x040fe200078efcff */
[----:B0-----:R-:W-:Y:S01]  /*07b0*/  VIADD R12, R0, 0xffffffe ;  /* 0x0ffffffe000c7836 */ /* 0x001fe20000000000 */
[C---:B------:R-:W-:Y:S02]  /*07c0*/  LOP3.LUT R79, R89.reuse, 0xc, RZ, 0xfc, !PT ;  /* 0x0000000c594f7812 */ /* 0x040fe400078efcff */
[C---:B------:R-:W-:Y:S01]  /*07d0*/  LOP3.LUT R81, R89.reuse, 0xa, RZ, 0xfc, !PT ;  /* 0x0000000a59517812 */ /* 0x040fe200078efcff */
[----:B------:R0:W2:Y:S01]  /*07e0*/  F2I.FTZ.U32.TRUNC.NTZ R13, R12 ;  /* 0x0000000c000d7305 */ /* 0x0000a2000021f000 */
[C---:B------:R-:W-:Y:S02]  /*07f0*/  LOP3.LUT R83, R89.reuse, 0x8, RZ, 0xfc, !PT ;  /* 0x0000000859537812 */ /* 0x040fe400078efcff */
[C---:B------:R-:W-:Y:S01]  /*0800*/  LOP3.LUT R85, R89.reuse, 0x6, RZ, 0xfc, !PT ;  /* 0x0000000659557812 */ /* 0x040fe200078efcff */
[----:B-1----:R-:W-:Y:S01]  /*0810*/  VIADD R18, R2, 0xffffffe ;  /* 0x0ffffffe02127836 */ /* 0x002fe20000000000 */
[----:B------:R-:W-:-:S02]  /*0820*/  LOP3.LUT R87, R89, 0x4, RZ, 0xfc, !PT ;  /* 0x0000000459577812 */ /* 0x000fc400078efcff */
[----:B------:R-:W-:Y:S01]  /*0830*/  LOP3.LUT R91, R89, 0x2, RZ, 0xfc, !PT ;  /* 0x00000002595b7812 */ /* 0x000fe200078efcff */
[----:B------:R1:W3:Y:S01]  /*0840*/  F2I.FTZ.U32.TRUNC.NTZ R19, R18 ;  /* 0x0000001200137305 */ /* 0x0002e2000021f000 */
[----:B0-----:R-:W-:Y:S01]  /*0850*/  IMAD.MOV.U32 R12, RZ, RZ, RZ ;  /* 0x000000ffff0c7224 */ /* 0x001fe200078e00ff */
[----:B------:R-:W-:Y:S01]  /*0860*/  SHF.R.S32.HI R68, RZ, 0x5, R68 ;  /* 0x00000005ff447819 */ /* 0x000fe20000011444 */
[----:B--2---:R-:W-:Y:S02]  /*0870*/  IMAD.MOV R23, RZ, RZ, -R13 ;  /* 0x000000ffff177224 */ /* 0x004fe400078e0a0d */
[----:B-1----:R-:W-:Y:S02]  /*0880*/  IMAD.MOV.U32 R18, RZ, RZ, RZ ;  /* 0x000000ffff127224 */ /* 0x002fe400078e00ff */
[----:B------:R-:W-:-:S04]  /*0890*/  IMAD R23, R23, R16, RZ ;  /* 0x0000001017177224 */ /* 0x000fc800078e02ff */
[----:B------:R-:W-:-:S04]  /*08a0*/  IMAD.HI.U32 R13, R13, R23, R12 ;  /* 0x000000170d0d7227 */ /* 0x000fc800078e000c */
[----:B---3--:R-:W-:Y:S02]  /*08b0*/  IMAD.MOV R30, RZ, RZ, -R19 ;  /* 0x000000ffff1e7224 */ /* 0x008fe400078e0a13 */
[----:B------:R-:W-:-:S04]  /*08c0*/  IMAD.HI.U32 R0, R13, R22, RZ ;  /* 0x000000160d007227 */ /* 0x000fc800078e00ff */
[----:B------:R-:W-:-:S04]  /*08d0*/  IMAD.HI.U32 R12, R13, R26, RZ ;  /* 0x0000001a0d0c7227 */ /* 0x000fc800078e00ff */
[----:B------:R-:W-:-:S04]  /*08e0*/  IMAD.HI.U32 R2, R13, R24, RZ ;  /* 0x000000180d027227 */ /* 0x000fc800078e00ff */
[----:B------:R-:W-:-:S04]  /*08f0*/  IMAD.HI.U32 R17, R13, R28, RZ ;  /* 0x0000001c0d117227 */ /* 0x000fc800078e00ff */
[----:B------:R-:W-:Y:S02]  /*0900*/  IMAD R31, R30, R39, RZ ;  /* 0x000000271e1f7224 */ /* 0x000fe400078e02ff */
[----:B------:R-:W-:Y:S02]  /*0910*/  IMAD.MOV R23, RZ, RZ, -R0 ;  /* 0x000000ffff177224 */ /* 0x000fe400078e0a00 */
[----:B------:R-:W-:Y:S02]  /*0920*/  IMAD.MOV R27, RZ, RZ, -R12 ;  /* 0x000000ffff1b7224 */ /* 0x000fe400078e0a0c */
[----:B------:R-:W-:Y:S02]  /*0930*/  IMAD.MOV R25, RZ, RZ, -R2 ;  /* 0x000000ffff197224 */ /* 0x000fe400078e0a02 */
[----:B------:R-:W-:Y:S02]  /*0940*/  IMAD.MOV R29, RZ, RZ, -R17 ;  /* 0x000000ffff1d7224 */ /* 0x000fe400078e0a11 */
[----:B------:R-:W-:Y:S01]  /*0950*/  IMAD.HI.U32 R18, R19, R31, R18 ;  /* 0x0000001f13127227 */ /* 0x000fe200078e0012 */
[----:B------:R-:W-:-:S03]  /*0960*/  IABS R31, R10 ;  /* 0x0000000a001f7213 */ /* 0x000fc60000000000 */
[C---:B------:R-:W-:Y:S01]  /*0970*/  IMAD R17, R16.reuse, R23, R22 ;  /* 0x0000001710117224 */ /* 0x040fe200078e0216 */
[----:B------:R-:W-:Y:S01]  /*0980*/  IABS R22, R3 ;  /* 0x0000000300167213 */ /* 0x000fe20000000000 */
[C---:B------:R-:W-:Y:S01]  /*0990*/  IMAD R23, R16.reuse, R27, R26 ;  /* 0x0000001b10177224 */ /* 0x040fe200078e021a */
[----:B------:R-:W-:Y:S01]  /*09a0*/  IABS R27, R8 ;  /* 0x00000008001b7213 */ /* 0x000fe20000000000 */
[C---:B------:R-:W-:Y:S01]  /*09b0*/  IMAD R19, R16.reuse, R25, R24 ;  /* 0x0000001910137224 */ /* 0x040fe200078e0218 */
[C---:B------:R-:W-:Y:S01]  /*09c0*/  ISETP.GT.U32.AND P1, PT, R16.reuse, R17, PT ;  /* 0x000000111000720c */ /* 0x040fe20003f24070 */
[----:B------:R-:W-:Y:S01]  /*09d0*/  IMAD R25, R16, R29, R28 ;  /* 0x0000001d10197224 */ /* 0x000fe200078e021c */
[----:B------:R-:W-:Y:S01]  /*09e0*/  IABS R29, R9 ;  /* 0x00000009001d7213 */ /* 0x000fe20000000000 */
[----:B------:R-:W-:Y:S01]  /*09f0*/  IMAD.HI.U32 R18, R18, R22, RZ ;  /* 0x0000001612127227 */ /* 0x000fe200078e00ff */
[C---:B------:R-:W-:Y:S02]  /*0a00*/  ISETP.GT.U32.AND P3, PT, R16.reuse, R19, PT ;  /* 0x000000131000720c */ /* 0x040fe40003f64070 */
[C---:B------:R-:W-:Y:S01]  /*0a10*/  ISETP.GT.U32.AND P5, PT, R16.reuse, R23, PT ;  /* 0x000000171000720c */ /* 0x040fe20003fa4070 */
[----:B------:R-:W-:Y:S01]  /*0a20*/  IMAD.HI.U32 R0, R13, R27, RZ ;  /* 0x0000001b0d007227 */ /* 0x000fe200078e00ff */
[----:B------:R-:W-:-:S03]  /*0a30*/  ISETP.GT.U32.AND P6, PT, R16, R25, PT ;  /* 0x000000191000720c */ /* 0x000fc60003fc4070 */
[----:B------:R-:W-:-:S04]  /*0a40*/  IMAD.HI.U32 R2, R13, R29, RZ ;  /* 0x0000001d0d027227 */ /* 0x000fc800078e00ff */
[----:B------:R-:W-:-:S04]  /*0a50*/  IMAD.HI.U32 R12, R13, R31, RZ ;  /* 0x0000001f0d0c7227 */ /* 0x000fc800078e00ff */
[----:B------:R-:W-:Y:S02]  /*0a60*/  IMAD.MOV R18, RZ, RZ, -R18 ;  /* 0x000000ffff127224 */ /* 0x000fe400078e0a12 */
[----:B------:R-:W-:-:S04]  /*0a70*/  IMAD.HI.U32 R13, R13, R33, RZ ;  /* 0x000000210d0d7227 */ /* 0x000fc800078e00ff */
[----:B------:R-:W-:Y:S02]  /*0a80*/  IMAD.MOV R0, RZ, RZ, -R0 ;  /* 0x000000ffff007224 */ /* 0x000fe400078e0a00 */
[----:B------:R-:W-:Y:S02]  /*0a90*/  IMAD.MOV R2, RZ, RZ, -R2 ;  /* 0x000000ffff027224 */ /* 0x000fe400078e0a02 */
[C---:B------:R-:W-:Y:S02]  /*0aa0*/  IMAD R18, R39.reuse, R18, R22 ;  /* 0x0000001227127224 */ /* 0x040fe400078e0216 */
[----:B------:R-:W-:Y:S02]  /*0ab0*/  IMAD.MOV R13, RZ, RZ, -R13 ;  /* 0x000000ffff0d7224 */ /* 0x000fe400078e0a0d */
[C---:B------:R-:W-:Y:S01]  /*0ac0*/  IMAD R27, R16.reuse, R0, R27 ;  /* 0x00000000101b7224 */ /* 0x040fe200078e021b */
[----:B------:R-:W-:Y:S01]  /*0ad0*/  ISETP.GT.U32.AND P0, PT, R39, R18, PT ;  /* 0x000000122700720c */ /* 0x000fe20003f04070 */
[----:B------:R-:W-:-:S02]  /*0ae0*/  IMAD R29, R16, R2, R29 ;  /* 0x00000002101d7224 */ /* 0x000fc400078e021d */
[C---:B------:R-:W-:Y:S01]  /*0af0*/  IMAD R33, R16.reuse, R13, R33 ;  /* 0x0000000d10217224 */ /* 0x040fe200078e0221 */
[C---:B------:R-:W-:Y:S01]  /*0b00*/  ISETP.GT.U32.AND P4, PT, R16.reuse, R27, PT ;  /* 0x0000001b1000720c */ /* 0x040fe20003f84070 */
[----:B------:R-:W-:Y:S01]  /*0b10*/  @!P3 IMAD.IADD R19, R19, 0x1, -R16 ;  /* 0x000000011313b824 */ /* 0x000fe200078e0a10 */
[C---:B------:R-:W-:Y:S01]  /*0b20*/  ISETP.GT.U32.AND P2, PT, R16.reuse, R29, PT ;  /* 0x0000001d1000720c */ /* 0x040fe20003f44070 */
[----:B------:R-:W-:Y:S01]  /*0b30*/  IMAD.MOV R12, RZ, RZ, -R12 ;  /* 0x000000ffff0c7224 */ /* 0x000fe200078e0a0c */
[C---:B------:R-:W-:Y:S01]  /*0b40*/  ISETP.GT.U32.AND P3, PT, R16.reuse, R33, PT ;  /* 0x000000211000720c */ /* 0x040fe20003f64070 */
[--C-:B------:R-:W-:Y:S02]  /*0b50*/  @!P1 IMAD.IADD R17, R17, 0x1, -R16.reuse ;  /* 0x0000000111119824 */ /* 0x100fe400078e0a10 */
[----:B------:R-:W-:Y:S02]  /*0b60*/  IMAD R31, R16, R12, R31 ;  /* 0x0000000c101f7224 */ /* 0x000fe400078e021f */
[----:B------:R-:W-:-:S02]  /*0b70*/  @!P5 IMAD.IADD R23, R23, 0x1, -R16 ;  /* 0x000000011717d824 */ /* 0x000fc400078e0a10 */
[--C-:B------:R-:W-:Y:S01]  /*0b80*/  @!P6 IMAD.IADD R25, R25, 0x1, -R16.reuse ;  /* 0x000000011919e824 */ /* 0x100fe200078e0a10 */
[----:B------:R-:W-:Y:S01]  /*0b90*/  ISETP.GT.U32.AND P1, PT, R16, R31, PT ;  /* 0x0000001f1000720c */ /* 0x000fe20003f24070 */
[--C-:B------:R-:W-:Y:S01]  /*0ba0*/  @!P0 IMAD.IADD R18, R18, 0x1, -R39.reuse ;  /* 0x0000000112128824 */ /* 0x100fe200078e0a27 */
[C---:B------:R-:W-:Y:S01]  /*0bb0*/  ISETP.GT.U32.AND P5, PT, R16.reuse, R23, PT ;  /* 0x000000171000720c */ /* 0x040fe20003fa4070 */
[--C-:B------:R-:W-:Y:S01]  /*0bc0*/  @!P4 IMAD.IADD R27, R27, 0x1, -R16.reuse ;  /* 0x000000011b1bc824 */ /* 0x100fe200078e0a10 */
[C---:B------:R-:W-:Y:S01]  /*0bd0*/  ISETP.GT.U32.AND P4, PT, R16.reuse, R19, PT ;  /* 0x000000131000720c */ /* 0x040fe20003f84070 */
[--C-:B------:R-:W-:Y:S01]  /*0be0*/  @!P2 IMAD.IADD R29, R29, 0x1, -R16.reuse ;  /* 0x000000011d1da824 */ /* 0x100fe200078e0a10 */
[C---:B------:R-:W-:Y:S01]  /*0bf0*/  ISETP.GT.U32.AND P0, PT, R16.reuse, R25, PT ;  /* 0x000000191000720c */ /* 0x040fe20003f04070 */
[--C-:B------:R-:W-:Y:S01]  /*0c00*/  @!P3 IMAD.IADD R33, R33, 0x1, -R16.reuse ;  /* 0x000000012121b824 */ /* 0x100fe200078e0a10 */
[----:B------:R-:W-:Y:S01]  /*0c10*/  ISETP.GT.U32.AND P2, PT, R39, R18, PT ;  /* 0x000000122700720c */ /* 0x000fe20003f44070 */
[C---:B------:R-:W-:Y:S01]  /*0c20*/  IMAD.SHL.U32 R12, R15.reuse, 0x40, RZ ;  /* 0x000000400f0c7824 */ /* 0x040fe200078e00ff */
[C---:B------:R-:W-:Y:S01]  /*0c30*/  ISETP.GT.U32.AND P3, PT, R16.reuse, R27, PT ;  /* 0x0000001b1000720c */ /* 0x040fe20003f64070 */
[----:B------:R-:W-:Y:S01]  /*0c40*/  IMAD.SHL.U32 R2, R15, 0x2, RZ ;  /* 0x000000020f027824 */ /* 0x000fe200078e00ff */
[----:B------:R-:W-:Y:S01]  /*0c50*/  ISETP.GT.U32.AND P6, PT, R16, R17, PT ;  /* 0x000000111000720c */ /* 0x000fe20003fc4070 */
[--C-:B------:R-:W-:Y:S01]  /*0c60*/  @!P1 IMAD.IADD R31, R31, 0x1, -R16.reuse ;  /* 0x000000011f1f9824 */ /* 0x100fe200078e0a10 */
[----:B------:R-:W-:Y:S01]  /*0c70*/  ISETP.GE.AND P1, PT, R3, RZ, PT ;  /* 0x000000ff0300720c */ /* 0x000fe20003f26270 */
[--C-:B------:R-:W-:Y:S01]  /*0c80*/  @!P5 IMAD.IADD R23, R23, 0x1, -R16.reuse ;  /* 0x000000011717d824 */ /* 0x100fe200078e0a10 */
[----:B------:R-:W-:Y:S01]  /*0c90*/  LOP3.LUT R0, R12, 0x1c0, RZ, 0xc0, !PT ;  /* 0x000001c00c007812 */ /* 0x000fe200078ec0ff */
[--C-:B------:R-:W-:Y:S01]  /*0ca0*/  @!P4 IMAD.IADD R19, R19, 0x1, -R16.reuse ;  /* 0x000000011313c824 */ /* 0x100fe200078e0a10 */
[C---:B------:R-:W-:Y:S01]  /*0cb0*/  ISETP.GT.U32.AND P4, PT, R16.reuse, R29, PT ;  /* 0x0000001d1000720c */ /* 0x040fe20003f84070 */
[--C-:B------:R-:W-:Y:S01]  /*0cc0*/  @!P0 IMAD.IADD R25, R25, 0x1, -R16.reuse ;  /* 0x0000000119198824 */ /* 0x100fe200078e0a10 */
[----:B------:R-:W-:Y:S01]  /*0cd0*/  ISETP.GT.U32.AND P5, PT, R16, R31, PT ;  /* 0x0000001f1000720c */ /* 0x000fe20003fa4070 */
[----:B------:R-:W-:Y:S01]  /*0ce0*/  @!P2 IMAD.IADD R18, R18, 0x1, -R39 ;  /* 0x000000011212a824 */ /* 0x000fe200078e0a27 */
[----:B------:R-:W-:Y:S01]  /*0cf0*/  ISETP.NE.AND P0, PT, R20, RZ, PT ;  /* 0x000000ff1400720c */ /* 0x000fe20003f05270 */
[--C-:B------:R-:W-:Y:S01]  /*0d00*/  @!P3 IMAD.IADD R27, R27, 0x1, -R16.reuse ;  /* 0x000000011b1bb824 */ /* 0x100fe200078e0a10 */
[----:B------:R-:W-:Y:S01]  /*0d10*/  ISETP.GE.AND P2, PT, R4, RZ, PT ;  /* 0x000000ff0400720c */ /* 0x000fe20003f46270 */
[----:B------:R-:W-:Y:S01]  /*0d20*/  @!P6 IMAD.IADD R17, R17, 0x1, -R16 ;  /* 0x000000011111e824 */ /* 0x000fe200078e0a10 */
[----:B------:R-:W-:Y:S01]  /*0d30*/  ISETP.GE.AND P3, PT, R5, RZ, PT ;  /* 0x000000ff0500720c */ /* 0x000fe20003f66270 */
[----:B------:R-:W-:Y:S01]  /*0d40*/  @!P1 IMAD.MOV R18, RZ, RZ, -R18 ;  /* 0x000000ffff129224 */ /* 0x000fe200078e0a12 */
[----:B------:R-:W-:Y:S01]  /*0d50*/  ISETP.GT.U32.AND P6, PT, R16, R33, PT ;  /* 0x000000211000720c */ /* 0x000fe20003fc4070 */
[----:B------:R-:W-:Y:S01]  /*0d60*/  IMAD.SHL.U32 R13, R15, 0x8, RZ ;  /* 0x000000080f0d7824 */ /* 0x000fe200078e00ff */
[----:B------:R-:W-:Y:S01]  /*0d70*/  ISETP.GE.AND P1, PT, R6, RZ, PT ;  /* 0x000000ff0600720c */ /* 0x000fe20003f26270 */
[--C-:B------:R-:W-:Y:S01]  /*0d80*/  @!P4 IMAD.IADD R29, R29, 0x1, -R16.reuse ;  /* 0x000000011d1dc824 */ /* 0x100fe200078e0a10 */
[----:B------:R-:W-:Y:S01]  /*0d90*/  ISETP.GE.AND P4, PT, R8, RZ, PT ;  /* 0x000000ff0800720c */ /* 0x000fe20003f86270 */
[--C-:B------:R-:W-:Y:S01]  /*0da0*/  @!P5 IMAD.IADD R31, R31, 0x1, -R16.reuse ;  /* 0x000000011f1fd824 */ /* 0x100fe200078e0a10 */
[----:B------:R-:W-:Y:S01]  /*0db0*/  ISETP.GE.AND P5, PT, R7, RZ, PT ;  /* 0x000000ff0700720c */ /* 0x000fe20003fa6270 */
[----:B------:R-:W-:Y:S01]  /*0dc0*/  IMAD.SHL.U32 R24, R15, 0x20, RZ ;  /* 0x000000200f187824 */ /* 0x000fe200078e00ff */
[----:B------:R-:W-:Y:S01]  /*0dd0*/  @!P0 LOP3.LUT R18, RZ, R20, RZ, 0x33, !PT ;  /* 0x00000014ff128212 */ /* 0x000fe200078e33ff */
[----:B------:R-:W-:Y:S01]  /*0de0*/  @!P2 IMAD.MOV R17, RZ, RZ, -R17 ;  /* 0x000000ffff11a224 */ /* 0x000fe200078e0a11 */
[----:B------:R-:W-:Y:S01]  /*0df0*/  ISETP.GE.AND P0, PT, R9, RZ, PT ;  /* 0x000000ff0900720c */ /* 0x000fe20003f06270 */
[----:B------:R-:W-:Y:S01]  /*0e00*/  @!P3 IMAD.MOV R19, RZ, RZ, -R19 ;  /* 0x000000ffff13b224 */ /* 0x000fe200078e0a13 */
[----:B------:R-:W-:Y:S01]  /*0e10*/  ISETP.GE.AND P2, PT, R10, RZ, PT ;  /* 0x000000ff0a00720c */ /* 0x000fe20003f46270 */
[----:B------:R-:W-:Y:S01]  /*0e20*/  @!P6 IMAD.IADD R33, R33, 0x1, -R16 ;  /* 0x000000012121e824 */ /* 0x000fe200078e0a10 */
[----:B------:R-:W-:Y:S01]  /*0e30*/  ISETP.GE.AND P3, PT, R11, RZ, PT ;  /* 0x000000ff0b00720c */ /* 0x000fe20003f66270 */
[----:B------:R-:W-:Y:S01]  /*0e40*/  @!P1 IMAD.MOV R23, RZ, RZ, -R23 ;  /* 0x000000ffff179224 */ /* 0x000fe200078e0a17 */
[----:B------:R-:W-:Y:S01]  /*0e50*/  ISETP.NE.AND P1, PT, R21, RZ, PT ;  /* 0x000000ff1500720c */ /* 0x000fe20003f25270 */
[----:B------:R-:W-:Y:S01]  /*0e60*/  IMAD R18, R18, UR5, RZ ;  /* 0x0000000512127c24 */ /* 0x000fe2000f8e02ff */
[----:B------:R-:W-:Y:S01]  /*0e70*/  LOP3.LUT R16, RZ, R21, RZ, 0x33, !PT ;  /* 0x00000015ff107212 */ /* 0x000fe200078e33ff */
[----:B------:R-:W-:Y:S01]  /*0e80*/  @!P5 IMAD.MOV R25, RZ, RZ, -R25 ;  /* 0x000000ffff19d224 */ /* 0x000fe200078e0a19 */
[----:B------:R-:W0:Y:S01]  /*0e90*/  LDC R20, c[0x0][0x238] ;  /* 0x00008e00ff147b82 */ /* 0x000e220000000800 */
[----:B------:R-:W-:Y:S01]  /*0ea0*/  @!P4 IMAD.MOV R27, RZ, RZ, -R27 ;  /* 0x000000ffff1bc224 */ /* 0x000fe200078e0a1b */
[----:B------:R-:W-:Y:S01]  /*0eb0*/  SEL R17, R16, R17, !P1 ;  /* 0x0000001110117207 */ /* 0x000fe20004800000 */
[----:B------:R-:W-:Y:S01]  /*0ec0*/  @!P0 IMAD.MOV R29, RZ, RZ, -R29 ;  /* 0x000000ffff1d8224 */ /* 0x000fe200078e0a1d */
[----:B------:R-:W-:Y:S01]  /*0ed0*/  LEA R46, P0, R18, UR8, 0x1 ;  /* 0x00000008122e7c11 */ /* 0x000fe2000f8008ff */
[----:B------:R-:W-:Y:S01]  /*0ee0*/  @!P2 IMAD.MOV R31, RZ, RZ, -R31 ;  /* 0x000000ffff1fa224 */ /* 0x000fe200078e0a1f */
[----:B------:R-:W-:Y:S01]  /*0ef0*/  ULDC UR5, c[0x0][0x240] ;  /* 0x0000900000057ab9 */ /* 0x000fe20000000800 */
[----:B------:R-:W-:Y:S01]  /*0f00*/  @!P3 IMAD.MOV R33, RZ, RZ, -R33 ;  /* 0x000000ffff21b224 */ /* 0x000fe200078e0a21 */
[----:B------:R-:W1:Y:S01]  /*0f10*/  LDC R21, c[0x0][0x23c] ;  /* 0x00008f00ff157b82 */ /* 0x000e620000000800 */
[C---:B------:R-:W-:Y:S01]  /*0f20*/  SEL R19, R16.reuse, R19, !P1 ;  /* 0x0000001310137207 */ /* 0x040fe20004800000 */
[----:B------:R-:W-:Y:S01]  /*0f30*/  IMAD R17, R17, UR5, RZ ;  /* 0x0000000511117c24 */ /* 0x000fe2000f8e02ff */
[----:B------:R-:W-:-:S02]  /*0f40*/  SEL R23, R16, R23, !P1 ;  /* 0x0000001710177207 */ /* 0x000fc40004800000 */
[----:B------:R-:W-:Y:S02]  /*0f50*/  CS2R R38, SRZ ;  /* 0x0000000000267805 */ /* 0x000fe4000001ff00 */
[C---:B------:R-:W-:Y:S01]  /*0f60*/  SEL R25, R16.reuse, R25, !P1 ;  /* 0x0000001910197207 */ /* 0x040fe20004800000 */
[----:B------:R-:W-:Y:S01]  /*0f70*/  IMAD R19, R19, UR5, RZ ;  /* 0x0000000513137c24 */ /* 0x000fe2000f8e02ff */
[C---:B------:R-:W-:Y:S01]  /*0f80*/  SEL R27, R16.reuse, R27, !P1 ;  /* 0x0000001b101b7207 */ /* 0x040fe20004800000 */
[----:B------:R-:W-:Y:S01]  /*0f90*/  IMAD R23, R23, UR5, RZ ;  /* 0x0000000517177c24 */ /* 0x000fe2000f8e02ff */
[C---:B------:R-:W-:Y:S01]  /*0fa0*/  SEL R29, R16.reuse, R29, !P1 ;  /* 0x0000001d101d7207 */ /* 0x040fe20004800000 */
[----:B------:R-:W-:Y:S01]  /*0fb0*/  IMAD R25, R25, UR5, RZ ;  /* 0x0000000519197c24 */ /* 0x000fe2000f8e02ff */
[C---:B------:R-:W-:Y:S01]  /*0fc0*/  SEL R31, R16.reuse, R31, !P1 ;  /* 0x0000001f101f7207 */ /* 0x040fe20004800000 */
[----:B------:R-:W-:Y:S01]  /*0fd0*/  IMAD R27, R27, UR5, RZ ;  /* 0x000000051b1b7c24 */ /* 0x000fe2000f8e02ff */
[----:B------:R-:W-:Y:S01]  /*0fe0*/  SEL R16, R16, R33, !P1 ;  /* 0x0000002110107207 */ /* 0x000fe20004800000 */
[----:B------:R-:W-:Y:S01]  /*0ff0*/  IMAD R29, R29, UR5, RZ ;  /* 0x000000051d1d7c24 */ /* 0x000fe2000f8e02ff */
[----:B------:R-:W-:Y:S01]  /*1000*/  LEA.HI.X.SX32 R47, R18, UR9, 0x1, P0 ;  /* 0x00000009122f7c11 */ /* 0x000fe200080f0eff */
[----:B------:R-:W-:Y:S01]  /*1010*/  ULDC.64 UR8, c[0x0][0x218] ;  /* 0x0000860000087ab9 */ /* 0x000fe20000000a00 */
[----:B------:R-:W-:Y:S01]  /*1020*/  LOP3.LUT R22, R2, 0x10, RZ, 0xc0, !PT ;  /* 0x0000001002167812 */ /* 0x000fe200078ec0ff */
[----:B------:R-:W-:Y:S01]  /*1030*/  IMAD R16, R16, UR5, RZ ;  /* 0x0000000510107c24 */ /* 0x000fe2000f8e02ff */
[----:B------:R-:W-:Y:S01]  /*1040*/  LEA R62, P6, R17, UR8, 0x1 ;  /* 0x00000008113e7c11 */ /* 0x000fe2000f8c08ff */
[----:B------:R-:W-:Y:S01]  /*1050*/  IMAD R31, R31, UR5, RZ ;  /* 0x000000051f1f7c24 */ /* 0x000fe2000f8e02ff */
[----:B------:R-:W-:Y:S01]  /*1060*/  LOP3.LUT R35, R0, 0x30, R13, 0xf8, !PT ;  /* 0x0000003000237812 */ /* 0x000fe200078ef80d */
[-C--:B0-----:R-:W-:Y:S01]  /*1070*/  IMAD R44, R44, R20.reuse, RZ ;  /* 0x000000142c2c7224 */ /* 0x081fe200078e02ff */
[----:B------:R-:W-:Y:S01]  /*1080*/  LOP3.LUT R22, R22, 0x20, R15, 0xf8, !PT ;  /* 0x0000002016167812 */ /* 0x000fe200078ef80f */
[-C--:B------:R-:W-:Y:S01]  /*1090*/  IMAD R45, R45, R20.reuse, RZ ;  /* 0x000000142d2d7224 */ /* 0x080fe200078e02ff */
[----:B------:R-:W-:Y:S01]  /*10a0*/  LEA.HI.X.SX32 R63, R17, UR9, 0x1, P6 ;  /* 0x00000009113f7c11 */ /* 0x000fe2000b0f0eff */
[-C--:B------:R-:W-:Y:S01]  /*10b0*/  IMAD R65, R65, R20.reuse, RZ ;  /* 0x0000001441417224 */ /* 0x080fe200078e02ff */
[C---:B------:R-:W-:Y:S01]  /*10c0*/  LEA R84, P6, R16.reuse, UR8, 0x1 ;  /* 0x0000000810547c11 */ /* 0x040fe2000f8c08ff */
[----:B------:R-:W-:Y:S01]  /*10d0*/  IMAD R67, R67, R20, RZ ;  /* 0x0000001443437224 */ /* 0x000fe200078e02ff */
[----:B------:R-:W-:Y:S01]  /*10e0*/  LOP3.LUT R37, R35, R22, RZ, 0x3c, !PT ;  /* 0x0000001623257212 */ /* 0x000fe200078e3cff */
[-C--:B------:R-:W-:Y:S01]  /*10f0*/  IMAD R69, R69, R20.reuse, RZ ;  /* 0x0000001445457224 */ /* 0x080fe200078e02ff */
[----:B------:R-:W-:Y:S01]  /*1100*/  LOP3.LUT R2, R35, 0x30, R2, 0x78, !PT ;  /* 0x0000003023027812 */ /* 0x000fe200078e7802 */
[-C--:B------:R-:W-:Y:S01]  /*1110*/  IMAD R71, R71, R20.reuse, RZ ;  /* 0x0000001447477224 */ /* 0x080fe200078e02ff */
[----:B------:R-:W-:Y:S01]  /*1120*/  LEA.HI.X.SX32 R35, R16, UR9, 0x1, P6 ;  /* 0x0000000910237c11 */ /* 0x000fe2000b0f0eff */
[----:B------:R-:W-:Y:S01]  /*1130*/  IMAD.SHL.U32 R16, R14, 0x2, RZ ;  /* 0x000000020e107824 */ /* 0x000fe200078e00ff */
[----:B------:R-:W-:Y:S01]  /*1140*/  LOP3.LUT R0, R24, 0x200, RZ, 0xc0, !PT ;  /* 0x0000020018007812 */ /* 0x000fe200078ec0ff */
[-C--:B------:R-:W-:Y:S01]  /*1150*/  IMAD R73, R73, R20.reuse, RZ ;  /* 0x0000001449497224 */ /* 0x080fe200078e02ff */
[----:B------:R-:W-:Y:S01]  /*1160*/  LEA R60, P5, R19, UR8, 0x1 ;  /* 0x00000008133c7c11 */ /* 0x000fe2000f8a08ff */
        /* <DEDUP_REMOVED lines=10> */
[----:B------:R-:W-:Y:S01]  /*1210*/  IMAD R85, R85, R20, RZ ;  /* 0x0000001455557224 */ /* 0x000fe200078e02ff */
[----:B------:R-:W-:-:S02]  /*1220*/  IADD3 R0, R37, UR4, R0 ;  /* 0x0000000425007c10 */ /* 0x000fc4000fffe000 */
[----:B------:R-:W-:Y:S02]  /*1230*/  CS2R R36, SRZ ;  /* 0x0000000000247805 */ /* 0x000fe4000001ff00 */
[----:B------:R-:W-:Y:S01]  /*1240*/  LEA.HI.X.SX32 R61, R19, UR9, 0x1, P5 ;  /* 0x00000009133d7c11 */ /* 0x000fe2000a8f0eff */
[-C--:B------:R-:W-:Y:S01]  /*1250*/  IMAD R87, R87, R20.reuse, RZ ;  /* 0x0000001457577224 */ /* 0x080fe200078e02ff */
[----:B------:R-:W-:Y:S01]  /*1260*/  LEA.HI.X.SX32 R59, R23, UR9, 0x1, P4 ;  /* 0x00000009173b7c11 */ /* 0x000fe2000a0f0eff */
[-C--:B------:R-:W-:Y:S01]  /*1270*/  IMAD R89, R89, R20.reuse, RZ ;  /* 0x0000001459597224 */ /* 0x080fe200078e02ff */
[----:B------:R-:W-:Y:S01]  /*1280*/  LEA.HI.X.SX32 R57, R25, UR9, 0x1, P3 ;  /* 0x0000000919397c11 */ /* 0x000fe200098f0eff */
[----:B------:R-:W-:Y:S01]  /*1290*/  IMAD R91, R91, R20, RZ ;  /* 0x000000145b5b7224 */ /* 0x000fe200078e02ff */
[----:B------:R-:W-:Y:S01]  /*12a0*/  LEA.HI.X.SX32 R82, R27, UR9, 0x1, P2 ;  /* 0x000000091b527c11 */ /* 0x000fe200090f0eff */
[----:B------:R-:W-:Y:S01]  /*12b0*/  IMAD.SHL.U32 R93, R20, 0x20, RZ ;  /* 0x00000020145d7824 */ /* 0x000fe200078e00ff */
[----:B------:R-:W-:Y:S01]  /*12c0*/  LEA.HI.X.SX32 R55, R29, UR9, 0x1, P1 ;  /* 0x000000091d377c11 */ /* 0x000fe200088f0eff */
[----:B-1----:R-:W-:Y:S01]  /*12d0*/  IMAD R64, R64, R21, RZ ;  /* 0x0000001540407224 */ /* 0x002fe200078e02ff */
[----:B------:R-:W-:Y:S01]  /*12e0*/  LEA.HI.X.SX32 R74, R31, UR9, 0x1, P0 ;  /* 0x000000091f4a7c11 */ /* 0x000fe200080f0eff */
[----:B------:R-:W-:Y:S01]  /*12f0*/  IMAD.SHL.U32 R66, R21, 0x20, RZ ;  /* 0x0000002015427824 */ /* 0x000fe200078e00ff */
[C---:B------:R-:W-:Y:S01]  /*1300*/  LOP3.LUT R17, R16.reuse, 0x10, RZ, 0x3c, !PT ;  /* 0x0000001010117812 */ /* 0x040fe200078e3cff */
[----:B------:R-:W-:Y:S01]  /*1310*/  ULDC UR5, c[0x0][0x230] ;  /* 0x00008c0000057ab9 */ /* 0x000fe20000000800 */
[----:B------:R-:W-:-:S02]  /*1320*/  LOP3.LUT R18, R16, 0x20, RZ, 0x3c, !PT ;  /* 0x0000002010127812 */ /* 0x000fc400078e3cff */
[----:B------:R-:W-:-:S07]  /*1330*/  LOP3.LUT R19, R16, 0x30, RZ, 0x3c, !PT ;  /* 0x0000003010137812 */ /* 0x000fce00078e3cff */
.L_x_1:
[----:B------:R-:W-:Y:S01]  /*1340*/  SHF.R.U32.HI R34, RZ, 0x5, R15 ;  /* 0x00000005ff227819 */ /* 0x000fe2000001160f */
[----:B------:R-:W-:Y:S01]  /*1350*/  IMAD.WIDE R22, R89, 0x2, R46 ;  /* 0x0000000259167825 */ /* 0x000fe200078e022e */
[----:B------:R-:W-:Y:S02]  /*1360*/  PRMT R80, RZ, 0x7610, R80 ;  /* 0x00007610ff507816 */ /* 0x000fe40000000050 */
[----:B------:R-:W-:-:S04]  /*1370*/  SGXT.U32 R34, R34, 0x1 ;  /* 0x000000012222781a */ /* 0x000fc80000000000 */
[C---:B------:R-:W-:Y:S02]  /*1380*/  LOP3.LUT R20, R34.reuse, 0x8, RZ, 0xfc, !PT ;  /* 0x0000000822147812 */ /* 0x040fe400078efcff */
[----:B------:R-:W-:Y:S02]  /*1390*/  ISETP.GE.AND P0, PT, R34, UR5, PT ;  /* 0x0000000522007c0c */ /* 0x000fe4000bf06270 */
[----:B------:R-:W-:Y:S02]  /*13a0*/  ISETP.GE.AND P1, PT, R20, UR5, PT ;  /* 0x0000000514007c0c */ /* 0x000fe4000bf26270 */
[----:B------:R-:W-:Y:S01]  /*13b0*/  LOP3.LUT R24, R34, 0x2, RZ, 0xfc, !PT ;  /* 0x0000000222187812 */ /* 0x000fe200078efcff */
[----:B------:R-:W-:Y:S01]  /*13c0*/  IMAD.WIDE R20, R83, 0x2, R46 ;  /* 0x0000000253147825 */ /* 0x000fe200078e022e */
[----:B------:R-:W-:Y:S02]  /*13d0*/  PRMT R78, RZ, 0x7610, R78 ;  /* 0x00007610ff4e7816 */ /* 0x000fe4000000004e */
[----:B------:R-:W-:-:S02]  /*13e0*/  ISETP.GE.AND P2, PT, R24, UR5, PT ;  /* 0x0000000518007c0c */ /* 0x000fc4000bf46270 */
[C---:B------:R-:W-:Y:S02]  /*13f0*/  LOP3.LUT R24, R34.reuse, 0x16, RZ, 0xfc, !PT ;  /* 0x0000001622187812 */ /* 0x040fe400078efcff */
[C---:B------:R-:W-:Y:S01]  /*1400*/  LOP3.LUT R25, R34.reuse, 0x4, RZ, 0xfc, !PT ;  /* 0x0000000422197812 */ /* 0x040fe200078efcff */
[----:B------:R0:W2:Y:S01]  /*1410*/  @!P0 LDG.E.U16 R80, desc[UR6][R22.64] ;  /* 0x0000000616508981 */ /* 0x0000a2000c1e1500 */
[----:B------:R-:W-:Y:S02]  /*1420*/  LOP3.LUT R26, R34, 0x6, RZ, 0xfc, !PT ;  /* 0x00000006221a7812 */ /* 0x000fe400078efcff */
[----:B------:R-:W-:Y:S01]  /*1430*/  ISETP.GE.AND P3, PT, R24, UR5, PT ;  /* 0x0000000518007c0c */ /* 0x000fe2000bf66270 */
[----:B------:R1:W3:Y:S01]  /*1440*/  @!P1 LDG.E.U16 R78, desc[UR6][R20.64] ;  /* 0x00000006144e9981 */ /* 0x0002e2000c1e1500 */
[C---:B------:R-:W-:Y:S01]  /*1450*/  LOP3.LUT R27, R34.reuse, 0xa, RZ, 0xfc, !PT ;  /* 0x0000000a221b7812 */ /* 0x040fe200078efcff */
[----:B------:R-:W-:Y:S01]  /*1460*/  IMAD.WIDE R28, R87, 0x2, R46 ;  /* 0x00000002571c7825 */ /* 0x000fe200078e022e */
[----:B------:R-:W-:-:S02]  /*1470*/  LOP3.LUT R24, R34, 0xc, RZ, 0xfc, !PT ;  /* 0x0000000c22187812 */ /* 0x000fc400078efcff */
[----:B------:R-:W-:Y:S02]  /*1480*/  ISETP.GE.AND P4, PT, R25, UR5, PT ;  /* 0x0000000519007c0c */ /* 0x000fe4000bf86270 */
[----:B0-----:R-:W-:Y:S02]  /*1490*/  PRMT R22, RZ, 0x7610, R22 ;  /* 0x00007610ff167816 */ /* 0x001fe40000000016 */
[----:B------:R-:W-:Y:S01]  /*14a0*/  ISETP.GE.AND P1, PT, R26, UR5, PT ;  /* 0x000000051a007c0c */ /* 0x000fe2000bf26270 */
[----:B-1----:R-:W-:Y:S01]  /*14b0*/  IMAD.WIDE R20, R91, 0x2, R46 ;  /* 0x000000025b147825 */ /* 0x002fe200078e022e */
[----:B------:R-:W-:Y:S02]  /*14c0*/  ISETP.GE.AND P0, PT, R27, UR5, PT ;  /* 0x000000051b007c0c */ /* 0x000fe4000bf06270 */
[----:B------:R-:W-:Y:S02]  /*14d0*/  ISETP.GE.AND P6, PT, R24, UR5, PT ;  /* 0x0000000518007c0c */ /* 0x000fe4000bfc6270 */
[C---:B------:R-:W-:Y:S01]  /*14e0*/  LOP3.LUT R25, R34.reuse, 0xe, RZ, 0xfc, !PT ;  /* 0x0000000e22197812 */ /* 0x040fe200078efcff */
[----:B------:R0:W4:Y:S01]  /*14f0*/  @!P2 LDG.E.U16 R22, desc[UR6][R20.64] ;  /* 0x000000061416a981 */ /* 0x000122000c1e1500 */
[----:B------:R-:W-:-:S02]  /*1500*/  LOP3.LUT R24, R34, 0x10, RZ, 0xfc, !PT ;  /* 0x0000001022187812 */ /* 0x000fc400078efcff */
[----:B------:R-:W-:Y:S02]  /*1510*/  PRMT R23, RZ, 0x7610, R23 ;  /* 0x00007610ff177816 */ /* 0x000fe40000000017 */
[----:B------:R-:W-:Y:S02]  /*1520*/  ISETP.GE.AND P5, PT, R25, UR5, PT ;  /* 0x0000000519007c0c */ /* 0x000fe4000bfa6270 */
[----:B------:R-:W-:Y:S01]  /*1530*/  ISETP.GE.AND P2, PT, R24, UR5, PT ;  /* 0x0000000518007c0c */ /* 0x000fe2000bf46270 */
[----:B------:R-:W-:Y:S01]  /*1540*/  IMAD.WIDE R30, R85, 0x2, R46 ;  /* 0x00000002551e7825 */ /* 0x000fe200078e022e */
[----:B------:R-:W-:Y:S01]  /*1550*/  PRMT R24, RZ, 0x7610, R24 ;  /* 0x00007610ff187816 */ /* 0x000fe20000000018 */
[----:B------:R1:W5:Y:S01]  /*1560*/  @!P4 LDG.E.U16 R23, desc[UR6][R28.64] ;  /* 0x000000061c17c981 */ /* 0x000362000c1e1500 */
[----:B------:R-:W-:Y:S01]  /*1570*/  PRMT R26, RZ, 0x7610, R26 ;  /* 0x00007610ff1a7816 */ /* 0x000fe2000000001a */
[----:B------:R-:W-:Y:S01]  /*1580*/  IMAD.WIDE R48, R81, 0x2, R46 ;  /* 0x0000000251307825 */ /* 0x000fe200078e022e */
[----:B------:R-:W-:-:S02]  /*1590*/  LOP3.LUT R25, R34, 0x12, RZ, 0xfc, !PT ;  /* 0x0000001222197812 */ /* 0x000fc400078efcff */
[C---:B------:R-:W-:Y:S01]  /*15a0*/  LOP3.LUT R27, R34.reuse, 0x14, RZ, 0xfc, !PT ;  /* 0x00000014221b7812 */ /* 0x040fe200078efcff */
[----:B------:R1:W5:Y:S01]  /*15b0*/  @!P1 LDG.E.U16 R24, desc[UR6][R30.64] ;  /* 0x000000061e189981 */ /* 0x000362000c1e1500 */
[----:B0-----:R-:W-:Y:S01]  /*15c0*/  LOP3.LUT R20, R34, 0x18, RZ, 0xfc, !PT ;  /* 0x0000001822147812 */ /* 0x001fe200078efcff */
[----:B------:R-:W-:Y:S01]  /*15d0*/  IMAD.WIDE R52, R77, 0x2, R46 ;  /* 0x000000024d347825 */ /* 0x000fe200078e022e */
[----:B------:R-:W-:Y:S01]  /*15e0*/  ISETP.GE.AND P1, PT, R25, UR5, PT ;  /* 0x0000000519007c0c */ /* 0x000fe2000bf26270 */
[----:B------:R0:W5:Y:S01]  /*15f0*/  @!P0 LDG.E.U16 R26, desc[UR6][R48.64] ;  /* 0x00000006301a8981 */ /* 0x000162000c1e1500 */
[----:B-1----:R-:W-:Y:S02]  /*1600*/  PRMT R28, RZ, 0x7610, R28 ;  /* 0x00007610ff1c7816 */ /* 0x002fe4000000001c */
[----:B------:R-:W-:Y:S01]  /*1610*/  ISETP.GE.AND P4, PT, R27, UR5, PT ;  /* 0x000000051b007c0c */ /* 0x000fe2000bf86270 */
[----:B------:R-:W-:Y:S01]  /*1620*/  IMAD.WIDE R32, R75, 0x2, R46 ;  /* 0x000000024b207825 */ /* 0x000fe200078e022e */
[----:B------:R-:W-:-:S02]  /*1630*/  ISETP.GE.AND P0, PT, R20, UR5, PT ;  /* 0x0000000514007c0c */ /* 0x000fc4000bf06270 */
[----:B------:R-:W-:Y:S01]  /*1640*/  PRMT R25, RZ, 0x7610, R25 ;  /* 0x00007610ff197816 */ /* 0x000fe20000000019 */
[----:B------:R-:W-:Y:S01]  /*1650*/  IMAD.WIDE R20, R79, 0x2, R46 ;  /* 0x000000024f147825 */ /* 0x000fe200078e022e */
[----:B------:R-:W-:Y:S01]  /*1660*/  PRMT R27, RZ, 0x7610, R27 ;  /* 0x00007610ff1b7816 */ /* 0x000fe2000000001b */
[----:B------:R-:W5:Y:S01]  /*1670*/  @!P5 LDG.E.U16 R28, desc[UR6][R52.64] ;  /* 0x00000006341cd981 */ /* 0x000f62000c1e1500 */
[C---:B------:R-:W-:Y:S02]  /*1680*/  LOP3.LUT R30, R34.reuse, 0x1c, RZ, 0xfc, !PT ;  /* 0x0000001c221e7812 */ /* 0x040fe400078efcff */
[C---:B------:R-:W-:Y:S01]  /*1690*/  LOP3.LUT R29, R34.reuse, 0x1a, RZ, 0xfc, !PT ;  /* 0x0000001a221d7812 */ /* 0x040fe200078efcff */
[----:B------:R-:W5:Y:S01]  /*16a0*/  @!P6 LDG.E.U16 R25, desc[UR6][R20.64] ;  /* 0x000000061419e981 */ /* 0x000f62000c1e1500 */
[----:B------:R-:W-:Y:S02]  /*16b0*/  LOP3.LUT R34, R34, 0x1e, RZ, 0xfc, !PT ;  /* 0x0000001e22227812 */ /* 0x000fe400078efcff */
[----:B------:R-:W-:Y:S01]  /*16c0*/  ISETP.GE.AND P5, PT, R30, UR5, PT ;  /* 0x000000051e007c0c */ /* 0x000fe2000bfa6270 */
[----:B------:R1:W4:Y:S01]  /*16d0*/  @!P2 LDG.E.U16 R27, desc[UR6][R32.64] ;  /* 0x00000006201ba981 */ /* 0x000322000c1e1500 */
[----:B------:R-:W-:Y:S01]  /*16e0*/  PRMT R30, RZ, 0x7610, R30 ;  /* 0x00007610ff1e7816 */ /* 0x000fe2000000001e */
[----:B0-----:R-:W-:Y:S01]  /*16f0*/  IMAD.WIDE R48, R73, 0x2, R46 ;  /* 0x0000000249307825 */ /* 0x001fe200078e022e */
[----:B------:R-:W-:-:S02]  /*1700*/  ISETP.GE.AND P6, PT, R29, UR5, PT ;  /* 0x000000051d007c0c */ /* 0x000fc4000bfc6270 */
[----:B------:R-:W-:Y:S01]  /*1710*/  ISETP.GE.AND P2, PT, R34, UR5, PT ;  /* 0x0000000522007c0c */ /* 0x000fe2000bf46270 */
[----:B------:R-:W-:Y:S01]  /*1720*/  IMAD.WIDE R50, R71, 0x2, R46 ;  /* 0x0000000247327825 */ /* 0x000fe200078e022e */
[----:B------:R-:W-:Y:S01]  /*1730*/  PRMT R29, RZ, 0x7610, R29 ;  /* 0x00007610ff1d7816 */ /* 0x000fe2000000001d */
[----:B------:R0:W5:Y:S01]  /*1740*/  @!P1 LDG.E.U16 R30, desc[UR6][R48.64] ;  /* 0x00000006301e9981 */ /* 0x000162000c1e1500 */
[----:B-1----:R-:W-:Y:S01]  /*1750*/  PRMT R32, RZ, 0x7610, R32 ;  /* 0x00007610ff207816 */ /* 0x002fe20000000020 */
[----:B------:R-:W-:Y:S01]  /*1760*/  IMAD.WIDE R20, R69, 0x2, R46 ;  /* 0x0000000245147825 */ /* 0x000fe200078e022e */
[----:B------:R-:W-:Y:S02]  /*1770*/  LOP3.LUT R33, R15, 0x1f, RZ, 0xc0, !PT ;  /* 0x0000001f0f217812 */ /* 0x000fe400078ec0ff */
[----:B------:R-:W5:Y:S01]  /*1780*/  @!P4 LDG.E.U16 R29, desc[UR6][R50.64] ;  /* 0x00000006321dc981 */ /* 0x000f62000c1e1500 */
[----:B------:R-:W-:Y:S02]  /*1790*/  PRMT R31, RZ, 0x7610, R31 ;  /* 0x00007610ff1f7816 */ /* 0x000fe4000000001f */
[----:B------:R-:W-:Y:S01]  /*17a0*/  ISETP.GE.AND P1, PT, R33, UR5, PT ;  /* 0x0000000521007c0c */ /* 0x000fe2000bf26270 */
[----:B------:R1:W5:Y:S01]  /*17b0*/  @!P3 LDG.E.U16 R32, desc[UR6][R20.64] ;  /* 0x000000061420b981 */ /* 0x000362000c1e1500 */
[----:B------:R-:W-:Y:S01]  /*17c0*/  PRMT R34, RZ, 0x7610, R34 ;  /* 0x00007610ff227816 */ /* 0x000fe20000000022 */
[----:B------:R-:W-:Y:S01]  /*17d0*/  IMAD.WIDE R52, R67, 0x2, R46 ;  /* 0x0000000243347825 */ /* 0x000fe200078e022e */
[----:B------:R-:W-:-:S02]  /*17e0*/  PRMT R33, RZ, 0x7610, R33 ;  /* 0x00007610ff217816 */ /* 0x000fc40000000021 */
[----:B------:R-:W-:Y:S01]  /*17f0*/  PRMT R70, RZ, 0x7610, R70 ;  /* 0x00007610ff467816 */ /* 0x000fe20000000046 */
[--C-:B0-----:R-:W-:Y:S01]  /*1800*/  IMAD.WIDE R48, R45, 0x2, R46.reuse ;  /* 0x000000022d307825 */ /* 0x101fe200078e022e */
[----:B------:R-:W5:Y:S03]  /*1810*/  @!P0 LDG.E.U16 R31, desc[UR6][R52.64] ;  /* 0x00000006341f8981 */ /* 0x000f66000c1e1500 */
[--C-:B-1----:R-:W-:Y:S01]  /*1820*/  IMAD.WIDE R20, R65, 0x2, R46.reuse ;  /* 0x0000000241147825 */ /* 0x102fe200078e022e */
[----:B------:R-:W5:Y:S03]  /*1830*/  @!P5 LDG.E.U16 R33, desc[UR6][R48.64] ;  /* 0x000000063021d981 */ /* 0x000f66000c1e1500 */
[----:B------:R-:W-:Y:S01]  /*1840*/  IMAD.WIDE R50, R44, 0x2, R46 ;  /* 0x000000022c327825 */ /* 0x000fe200078e022e */
[----:B------:R-:W5:Y:S04]  /*1850*/  @!P6 LDG.E.U16 R34, desc[UR6][R20.64] ;  /* 0x000000061422e981 */ /* 0x000f68000c1e1500 */
[----:B------:R0:W5:Y:S01]  /*1860*/  @!P2 LDG.E.U16 R70, desc[UR6][R50.64] ;  /* 0x000000063246a981 */ /* 0x000162000c1e1500 */
[----:B------:R-:W-:Y:S01]  /*1870*/  BAR.SYNC.DEFER_BLOCKING 0x0 ;  /* 0x0000000000007b1d */ /* 0x000fe20000010000 */
[----:B0-----:R-:W-:-:S02]  /*1880*/  IMAD.MOV.U32 R50, RZ, RZ, R72 ;  /* 0x000000ffff327224 */ /* 0x001fc400078e0048 */
[----:B------:R-:W-:Y:S01]  /*1890*/  IMAD.MOV.U32 R51, RZ, RZ, R74 ;  /* 0x000000ffff337224 */ /* 0x000fe200078e004a */
[----:B------:R-:W-:Y:S01]  /*18a0*/  PRMT R72, RZ, 0x7610, R72 ;  /* 0x00007610ff487816 */ /* 0x000fe20000000048 */
[----:B------:R-:W-:Y:S01]  /*18b0*/  IMAD.WIDE R52, R64, 0x2, R50 ;  /* 0x0000000240347825 */ /* 0x000fe200078e0232 */
[----:B------:R-:W-:-:S03]  /*18c0*/  PRMT R74, RZ, 0x7610, R74 ;  /* 0x00007610ff4a7816 */ /* 0x000fc6000000004a */
[----:B------:R-:W-:Y:S02]  /*18d0*/  IMAD.MOV.U32 R48, RZ, RZ, R84 ;  /* 0x000000ffff307224 */ /* 0x000fe400078e0054 */
[--C-:B------:R-:W-:Y:S01]  /*18e0*/  IMAD.MOV.U32 R49, RZ, RZ, R35.reuse ;  /* 0x000000ffff317224 */ /* 0x100fe200078e0023 */
[----:B------:R0:W5:Y:S01]  /*18f0*/  @!P1 LDG.E.U16 R72, desc[UR6][R52.64] ;  /* 0x0000000634489981 */ /* 0x000162000c1e1500 */
[----:B------:R-:W-:Y:S01]  /*1900*/  PRMT R35, RZ, 0x7610, R35 ;  /* 0x00007610ff237816 */ /* 0x000fe20000000023 */
[----:B------:R-:W-:-:S05]  /*1910*/  IMAD.WIDE R20, R64, 0x2, R48 ;  /* 0x0000000240147825 */ /* 0x000fca00078e0230 */
[----:B------:R-:W5:Y:S01]  /*1920*/  @!P1 LDG.E.U16 R35, desc[UR6][R20.64] ;  /* 0x0000000614239981 */ /* 0x000f62000c1e1500 */
[----:B0-----:R-:W-:Y:S02]  /*1930*/  IMAD.MOV.U32 R52, RZ, RZ, R54 ;  /* 0x000000ffff347224 */ /* 0x001fe400078e0036 */
[----:B------:R-:W-:Y:S02]  /*1940*/  IMAD.MOV.U32 R53, RZ, RZ, R55 ;  /* 0x000000ffff357224 */ /* 0x000fe400078e0037 */
[----:B------:R-:W-:-:S05]  /*1950*/  IMAD.WIDE R54, R64, 0x2, R52 ;  /* 0x0000000240367825 */ /* 0x000fca00078e0234 */
[----:B------:R0:W5:Y:S02]  /*1960*/  @!P1 LDG.E.U16 R74, desc[UR6][R54.64] ;  /* 0x00000006364a9981 */ /* 0x000164000c1e1500 */
[----:B0-----:R-:W-:Y:S02]  /*1970*/  IMAD.MOV.U32 R54, RZ, RZ, R76 ;  /* 0x000000ffff367224 */ /* 0x001fe400078e004c */
[----:B------:R-:W-:Y:S01]  /*1980*/  IMAD.MOV.U32 R55, RZ, RZ, R82 ;  /* 0x000000ffff377224 */ /* 0x000fe200078e0052 */
[----:B------:R-:W-:Y:S01]  /*1990*/  PRMT R76, RZ, 0x7610, R76 ;  /* 0x00007610ff4c7816 */ /* 0x000fe2000000004c */
[----:B------:R-:W-:Y:S01]  /*19a0*/  IMAD.WIDE R20, R64, 0x2, R54 ;  /* 0x0000000240147825 */ /* 0x000fe200078e0236 */
[----:B------:R-:W-:-:S04]  /*19b0*/  PRMT R82, RZ, 0x7610, R82 ;  /* 0x00007610ff527816 */ /* 0x000fc80000000052 */
[----:B------:R0:W5:Y:S01]  /*19c0*/  @!P1 LDG.E.U16 R76, desc[UR6][R20.64] ;  /* 0x00000006144c9981 */ /* 0x000162000c1e1500 */
[----:B------:R-:W-:Y:S01]  /*19d0*/  PRMT R84, RZ, 0x7610, R84 ;  /* 0x00007610ff547816 */ /* 0x000fe20000000054 */
[----:B0-----:R-:W-:-:S05]  /*19e0*/  IMAD.WIDE R20, R64, 0x2, R56 ;  /* 0x0000000240147825 */ /* 0x001fca00078e0238 */
[----:B------:R0:W5:Y:S01]  /*19f0*/  @!P1 LDG.E.U16 R82, desc[UR6][R20.64] ;  /* 0x0000000614529981 */ /* 0x000162000c1e1500 */
[----:B------:R-:W-:Y:S01]  /*1a00*/  PRMT R86, RZ, 0x7610, R86 ;  /* 0x00007610ff567816 */ /* 0x000fe20000000056 */
[----:B0-----:R-:W-:-:S05]  /*1a10*/  IMAD.WIDE R20, R64, 0x2, R58 ;  /* 0x0000000240147825 */ /* 0x001fca00078e023a */
[----:B------:R0:W5:Y:S01]  /*1a20*/  @!P1 LDG.E.U16 R84, desc[UR6][R20.64] ;  /* 0x0000000614549981 */ /* 0x000162000c1e1500 */
[----:B------:R-:W-:Y:S01]  /*1a30*/  PRMT R88, RZ, 0x7610, R88 ;  /* 0x00007610ff587816 */ /* 0x000fe20000000058 */
[----:B0-----:R-:W-:-:S05]  /*1a40*/  IMAD.WIDE R20, R64, 0x2, R60 ;  /* 0x0000000240147825 */ /* 0x001fca00078e023c */
[----:B------:R0:W5:Y:S02]  /*1a50*/  @!P1 LDG.E.U16 R86, desc[UR6][R20.64] ;  /* 0x0000000614569981 */ /* 0x000164000c1e1500 */
[----:B0-----:R-:W-:-:S05]  /*1a60*/  IMAD.WIDE R20, R64, 0x2, R62 ;  /* 0x0000000240147825 */ /* 0x001fca00078e023e */
[----:B------:R-:W5:Y:S04]  /*1a70*/  @!P1 LDG.E.U16 R88, desc[UR6][R20.64] ;  /* 0x0000000614589981 */ /* 0x000f68000c1e1500 */
[----:B--2---:R-:W-:Y:S04]  /*1a80*/  STS.U16 [R16+UR4], R80 ;  /* 0x0000005010007988 */ /* 0x004fe80008000404 */
[----:B---3--:R-:W-:Y:S04]  /*1a90*/  STS.U16 [R16+UR4+0x200], R78 ;  /* 0x0002004e10007988 */ /* 0x008fe80008000404 */
[----:B----4-:R-:W-:Y:S04]  /*1aa0*/  STS.U16 [R16+UR4+0x400], R27 ;  /* 0x0004001b10007988 */ /* 0x010fe80008000404 */
[----:B-----5:R-:W-:Y:S04]  /*1ab0*/  STS.U16 [R16+UR4+0x600], R31 ;  /* 0x0006001f10007988 */ /* 0x020fe80008000404 */
[----:B------:R-:W-:Y:S04]  /*1ac0*/  STS.U16 [R17+UR4+0x80], R22 ;  /* 0x0000801611007988 */ /* 0x000fe80008000404 */
        /* <DEDUP_REMOVED lines=18> */
[----:B------:R-:W-:Y:S01]  /*1bf0*/  STS.U16 [R19+UR4+0xb80], R88 ;  /* 0x000b805813007988 */ /* 0x000fe20008000404 */
[----:B------:R-:W-:Y:S06]  /*1c00*/  BAR.SYNC.DEFER_BLOCKING 0x0 ;  /* 0x0000000000007b1d */ /* 0x000fec0000010000 */
[----:B------:R-:W-:Y:S04]  /*1c10*/  LDSM.16.MT88.4 R28, [R0] ;  /* 0x00000000001c783b */ /* 0x000fe80000004200 */
[----:B------:R-:W0:Y:S04]  /*1c20*/  LDSM.16.M88.4 R32, [R2+UR4+0xa00] ;  /* 0x000a00040220783b */ /* 0x000e280008000200 */
[----:B------:R-:W1:Y:S04]  /*1c30*/  LDSM.16.M88.4 R20, [R2+UR4+0x800] ;  /* 0x000800040214783b */ /* 0x000e680008000200 */
[----:B------:R-:W2:Y:S01]  /*1c40*/  LDSM.16.MT88.4 R24, [R0+0x400] ;  /* 0x000400000018783b */ /* 0x000ea20000004200 */
[----:B------:R-:W-:-:S05]  /*1c50*/  VIADD R68, R68, 0xffffffff ;  /* 0xffffffff44447836 */ /* 0x000fca0000000000 */
[----:B------:R-:W-:Y:S01]  /*1c60*/  ISETP.NE.U32.AND P0, PT, R68, RZ, PT ;  /* 0x000000ff4400720c */ /* 0x000fe20003f05070 */
[C---:B------:R-:W-:Y:S01]  /*1c70*/  IMAD.WIDE R54, R66.reuse, 0x2, R54 ;  /* 0x0000000242367825 */ /* 0x040fe200078e0236 */
[C---:B0-----:R-:W-:Y:S06]  /*1c80*/  HMMA.16816.F32 R36, R28.reuse, R32, R36 ;  /* 0x000000201c24723c */ /* 0x041fec0000001824 */
[----:B-1----:R-:W-:Y:S01]  /*1c90*/  HMMA.16816.F32 R40, R28, R20, R40 ;  /* 0x000000141c28723c */ /* 0x002fe20000001828 */
[----:B------:R-:W-:Y:S01]  /*1ca0*/  IMAD.WIDE R52, R66, 0x2, R52 ;  /* 0x0000000242347825 */ /* 0x000fe200078e0234 */
[----:B------:R-:W-:-:S03]  /*1cb0*/  UIADD3 UR5, UR5, -0x20, URZ ;  /* 0xffffffe005057890 */ /* 0x000fc6000fffe03f */
[----:B------:R-:W-:-:S04]  /*1cc0*/  IMAD.WIDE R50, R66, 0x2, R50 ;  /* 0x0000000242327825 */ /* 0x000fc800078e0232 */
[----:B------:R-:W-:Y:S02]  /*1cd0*/  IMAD.MOV.U32 R76, RZ, RZ, R54 ;  /* 0x000000ffff4c7224 */ /* 0x000fe400078e0036 */
[----:B------:R-:W-:Y:S02]  /*1ce0*/  IMAD.MOV.U32 R82, RZ, RZ, R55 ;  /* 0x000000ffff527224 */ /* 0x000fe400078e0037 */
[----:B------:R-:W-:-:S05]  /*1cf0*/  IMAD.WIDE R62, R66, 0x2, R62 ;  /* 0x00000002423e7825 */ /* 0x000fca00078e023e */
[----:B--2---:R-:W-:Y:S01]  /*1d00*/  HMMA.16816.F32 R36, R24, R34, R36 ;  /* 0x000000221824723c */ /* 0x004fe20000001824 */
[----:B------:R-:W-:-:S05]  /*1d10*/  IMAD.WIDE R60, R66, 0x2, R60 ;  /* 0x00000002423c7825 */ /* 0x000fca00078e023c */
[----:B------:R-:W-:Y:S01]  /*1d20*/  HMMA.16816.F32 R40, R24, R22, R40 ;  /* 0x000000161828723c */ /* 0x000fe20000001828 */
[----:B------:R-:W-:-:S04]  /*1d30*/  IMAD.WIDE R34, R66, 0x2, R48 ;  /* 0x0000000242227825 */ /* 0x000fc800078e0230 */
[----:B------:R-:W-:-:S04]  /*1d40*/  IMAD.WIDE R58, R66, 0x2, R58 ;  /* 0x00000002423a7825 */ /* 0x000fc800078e023a */
[----:B------:R-:W-:-:S04]  /*1d50*/  IMAD.WIDE R56, R66, 0x2, R56 ;  /* 0x0000000242387825 */ /* 0x000fc800078e0238 */
[----:B------:R-:W-:Y:S02]  /*1d60*/  IMAD.MOV.U32 R54, RZ, RZ, R52 ;  /* 0x000000ffff367224 */ /* 0x000fe400078e0034 */
[----:B------:R-:W-:Y:S02]  /*1d70*/  IMAD.MOV.U32 R55, RZ, RZ, R53 ;  /* 0x000000ffff377224 */ /* 0x000fe400078e0035 */
[----:B------:R-:W-:-:S04]  /*1d80*/  IMAD.WIDE R46, R93, 0x2, R46 ;  /* 0x000000025d2e7825 */ /* 0x000fc800078e022e */
[----:B------:R-:W-:Y:S02]  /*1d90*/  IMAD.MOV.U32 R72, RZ, RZ, R50 ;  /* 0x000000ffff487224 */ /* 0x000fe400078e0032 */
[----:B------:R-:W-:Y:S02]  /*1da0*/  IMAD.MOV.U32 R74, RZ, RZ, R51 ;  /* 0x000000ffff4a7224 */ /* 0x000fe400078e0033 */
[----:B------:R-:W-:Y:S01]  /*1db0*/  IMAD.MOV.U32 R84, RZ, RZ, R34 ;  /* 0x000000ffff547224 */ /* 0x000fe200078e0022 */
[----:B------:R-:W-:Y:S06]  /*1dc0*/  @P0 BRA `(.L_x_1) ;  /* 0xfffffff4005c0947 */ /* 0x000fec000383ffff */
[----:B------:R-:W-:Y:S02]  /*1dd0*/  F2FP.F16.F32.PACK_AB R39, R39, R43 ;  /* 0x0000002b2727723e */ /* 0x000fe400000000ff */
[----:B------:R-:W-:Y:S02]  /*1de0*/  F2FP.F16.F32.PACK_AB R38, R38, R42 ;  /* 0x0000002a2626723e */ /* 0x000fe400000000ff */
[----:B------:R-:W-:Y:S02]  /*1df0*/  F2FP.F16.F32.PACK_AB R37, R37, R41 ;  /* 0x000000292525723e */ /* 0x000fe400000000ff */
[----:B------:R-:W-:-:S07]  /*1e00*/  F2FP.F16.F32.PACK_AB R36, R36, R40 ;  /* 0x000000282424723e */ /* 0x000fce00000000ff */
.L_x_0:
[----:B------:R-:W-:Y:S01]  /*1e10*/  BAR.SYNC.DEFER_BLOCKING 0x0 ;  /* 0x0000000000007b1d */ /* 0x000fe20000010000 */
[----:B------:R-:W-:Y:S01]  /*1e20*/  IMAD.SHL.U32 R15, R15, 0x10, RZ ;  /* 0x000000100f0f7824 */ /* 0x000fe200078e00ff */
[----:B------:R-:W-:Y:S02]  /*1e30*/  LOP3.LUT R12, R12, 0x200, RZ, 0xc0, !PT ;  /* 0x000002000c0c7812 */ /* 0x000fe400078ec0ff */
[----:B------:R-:W-:Y:S02]  /*1e40*/  LOP3.LUT R13, R13, 0x180, RZ, 0xc0, !PT ;  /* 0x000001800d0d7812 */ /* 0x000fe400078ec0ff */
[----:B------:R-:W-:Y:S01]  /*1e50*/  LOP3.LUT R15, R15, 0x70, RZ, 0xc0, !PT ;  /* 0x000000700f0f7812 */ /* 0x000fe200078ec0ff */
[----:B------:R-:W-:Y:S01]  /*1e60*/  ULDC.64 UR8, c[0x0][0x228] ;  /* 0x00008a0000087ab9 */ /* 0x000fe20000000a00 */
[----:B------:R-:W-:Y:S02]  /*1e70*/  LEA R14, R14, UR4, 0x4 ;  /* 0x000000040e0e7c11 */ /* 0x000fe4000f8e20ff */
[----:B------:R-:W-:Y:S01]  /*1e80*/  IADD3 R12, R12, UR4, R15 ;  /* 0x000000040c0c7c10 */ /* 0x000fe2000fffe00f */
[----:B------:R-:W-:Y:S01]  /*1e90*/  ULDC UR4, c[0x0][0x244] ;  /* 0x0000910000047ab9 */ /* 0x000fe20000000800 */
[C---:B------:R-:W-:Y:S01]  /*1ea0*/  ISETP.GE.AND P0, PT, R3.reuse, UR8, PT ;  /* 0x0000000803007c0c */ /* 0x040fe2000bf06270 */
[----:B------:R-:W-:Y:S01]  /*1eb0*/  IMAD R0, R3, UR4, RZ ;  /* 0x0000000403007c24 */ /* 0x000fe2000f8e02ff */
[----:B------:R-:W-:Y:S01]  /*1ec0*/  ULDC UR8, c[0x0][0x248] ;  /* 0x0000920000087ab9 */ /* 0x000fe20000000800 */
[----:B------:R-:W-:Y:S01]  /*1ed0*/  IMAD.IADD R2, R13, 0x1, R12 ;  /* 0x000000010d027824 */ /* 0x000fe200078e020c */
[----:B------:R-:W-:Y:S01]  /*1ee0*/  ULDC.64 UR4, c[0x0][0x220] ;  /* 0x0000880000047ab9 */ /* 0x000fe20000000a00 */
[C---:B------:R-:W-:Y:S01]  /*1ef0*/  IMAD R3, R11.reuse, UR8, RZ ;  /* 0x000000080b037c24 */ /* 0x040fe2000f8e02ff */
[----:B------:R-:W-:Y:S01]  /*1f00*/  LEA R22, P2, R0, UR4, 0x1 ;  /* 0x0000000400167c11 */ /* 0x000fe2000f8408ff */
[----:B------:R-:W-:Y:S01]  /*1f10*/  IMAD R19, R6, UR8, RZ ;  /* 0x0000000806137c24 */ /* 0x000fe2000f8e02ff */
[----:B------:R-:W-:Y:S01]  /*1f20*/  ISETP.LT.AND P1, PT, R11, UR9, !P0 ;  /* 0x000000090b007c0c */ /* 0x000fe2000c721270 */
[C---:B------:R-:W-:Y:S01]  /*1f30*/  IMAD R11, R10.reuse, UR8, RZ ;  /* 0x000000080a0b7c24 */ /* 0x040fe2000f8e02ff */
[----:B------:R-:W-:Y:S01]  /*1f40*/  ISETP.LT.AND P4, PT, R10, UR9, !P0 ;  /* 0x000000090a007c0c */ /* 0x000fe2000c781270 */
[----:B------:R-:W-:Y:S01]  /*1f50*/  IMAD R20, R5, UR8, RZ ;  /* 0x0000000805147c24 */ /* 0x000fe2000f8e02ff */
[----:B------:R0:W-:Y:S01]  /*1f60*/  STSM.16.M88.4 [R2], R36 ;  /* 0x0000002402007844 */ /* 0x0001e20000000200 */
[----:B------:R-:W-:Y:S01]  /*1f70*/  LEA.HI.X.SX32 R24, R0, UR5, 0x1, P2 ;  /* 0x0000000500187c11 */ /* 0x000fe200090f0eff */
[----:B------:R-:W-:Y:S01]  /*1f80*/  IMAD R0, R8, UR8, RZ ;  /* 0x0000000808007c24 */ /* 0x000fe2000f8e02ff */
[----:B------:R-:W-:Y:S01]  /*1f90*/  BAR.SYNC.DEFER_BLOCKING 0x0 ;  /* 0x0000000000007b1d */ /* 0x000fe20000010000 */
[----:B------:R-:W-:Y:S01]  /*1fa0*/  LEA R10, P3, R11, R22, 0x1 ;  /* 0x000000160b0a7211 */ /* 0x000fe200078608ff */
[----:B------:R-:W-:Y:S01]  /*1fb0*/  IMAD R21, R4, UR8, RZ ;  /* 0x0000000804157c24 */ /* 0x000fe2000f8e02ff */
[C---:B------:R-:W-:Y:S01]  /*1fc0*/  ISETP.LT.AND P5, PT, R9.reuse, UR9, !P0 ;  /* 0x0000000909007c0c */ /* 0x040fe2000c7a1270 */
[----:B------:R-:W-:Y:S01]  /*1fd0*/  IMAD R9, R9, UR8, RZ ;  /* 0x0000000809097c24 */ /* 0x000fe2000f8e02ff */
[----:B------:R-:W-:-:S02]  /*1fe0*/  LEA.HI.X.SX32 R11, R11, R24, 0x1, P3 ;  /* 0x000000180b0b7211 */ /* 0x000fc400018f0eff */
[C---:B------:R-:W-:Y:S01]  /*1ff0*/  ISETP.LT.AND P3, PT, R7.reuse, UR9, !P0 ;  /* 0x0000000907007c0c */ /* 0x040fe2000c761270 */
[----:B------:R-:W-:Y:S01]  /*2000*/  IMAD R7, R7, UR8, RZ ;  /* 0x0000000807077c24 */ /* 0x000fe2000f8e02ff */
[----:B0-----:R-:W-:-:S04]  /*2010*/  LEA R2, P2, R3, R22, 0x1 ;  /* 0x0000001603027211 */ /* 0x001fc800078408ff */
[----:B------:R-:W-:Y:S02]  /*2020*/  LEA.HI.X.SX32 R3, R3, R24, 0x1, P2 ;  /* 0x0000001803037211 */ /* 0x000fe400010f0eff */
[----:B------:R-:W-:-:S04]  /*2030*/  LEA R16, P2, R7, R22, 0x1 ;  /* 0x0000001607107211 */ /* 0x000fc800078408ff */
[----:B------:R-:W-:Y:S01]  /*2040*/  LEA.HI.X.SX32 R17, R7, R24, 0x1, P2 ;  /* 0x0000001807117211 */ /* 0x000fe200010f0eff */
[----:B------:R-:W0:Y:S01]  /*2050*/  LDS.128 R12, [R14] ;  /* 0x000000000e0c7984 */ /* 0x000e220000000c00 */
[----:B------:R-:W-:-:S03]  /*2060*/  ISETP.LT.AND P2, PT, R6, UR9, !P0 ;  /* 0x0000000906007c0c */ /* 0x000fc6000c741270 */
[----:B0-----:R0:W-:Y:S04]  /*2070*/  @P1 STG.E.U16 desc[UR6][R2.64], R12 ;  /* 0x0000000c02001986 */ /* 0x0011e8000c101506 */
[----:B------:R1:W-:Y:S01]  /*2080*/  @P4 STG.E.U16 desc[UR6][R10.64], R13 ;  /* 0x0000000d0a004986 */ /* 0x0003e2000c101506 */
[----:B------:R-:W-:Y:S02]  /*2090*/  ISETP.LT.AND P4, PT, R8, UR9, !P0 ;  /* 0x0000000908007c0c */ /* 0x000fe4000c781270 */
[----:B------:R-:W-:-:S04]  /*20a0*/  LEA R8, P6, R9, R22, 0x1 ;  /* 0x0000001609087211 */ /* 0x000fc800078c08ff */
[----:B------:R-:W-:Y:S02]  /*20b0*/  LEA.HI.X.SX32 R9, R9, R24, 0x1, P6 ;  /* 0x0000001809097211 */ /* 0x000fe400030f0eff */
[-C--:B0-----:R-:W-:Y:S02]  /*20c0*/  LEA R2, P1, R0, R22.reuse, 0x1 ;  /* 0x0000001600027211 */ /* 0x081fe400078208ff */
[----:B------:R-:W-:Y:S01]  /*20d0*/  PRMT R12, R12, 0x7632, R12 ;  /* 0x000076320c0c7816 */ /* 0x000fe2000000000c */
[----:B------:R0:W-:Y:S01]  /*20e0*/  @P5 STG.E.U16 desc[UR6][R8.64], R14 ;  /* 0x0000000e08005986 */ /* 0x0001e2000c101506 */
[----:B-1----:R-:W-:Y:S02]  /*20f0*/  LEA R10, P6, R19, R22, 0x1 ;  /* 0x00000016130a7211 */ /* 0x002fe400078c08ff */
[----:B------:R-:W-:Y:S02]  /*2100*/  LEA.HI.X.SX32 R3, R0, R24, 0x1, P1 ;  /* 0x0000001800037211 */ /* 0x000fe400008f0eff */
[----:B------:R-:W-:-:S02]  /*2110*/  LEA R18, P1, R20, R22, 0x1 ;  /* 0x0000001614127211 */ /* 0x000fc400078208ff */
[-C--:B------:R-:W-:Y:S01]  /*2120*/  LEA.HI.X.SX32 R11, R19, R24.reuse, 0x1, P6 ;  /* 0x00000018130b7211 */ /* 0x080fe200030f0eff */
[----:B------:R1:W-:Y:S01]  /*2130*/  @P4 STG.E.U16 desc[UR6][R2.64], R15 ;  /* 0x0000000f02004986 */ /* 0x0003e2000c101506 */
[----:B------:R-:W-:Y:S02]  /*2140*/  LEA.HI.X.SX32 R19, R20, R24, 0x1, P1 ;  /* 0x0000001814137211 */ /* 0x000fe400008f0eff */
[----:B------:R-:W-:Y:S01]  /*2150*/  ISETP.LT.AND P1, PT, R5, UR9, !P0 ;  /* 0x0000000905007c0c */ /* 0x000fe2000c721270 */
[----:B------:R1:W-:Y:S01]  /*2160*/  @P3 STG.E.U16 desc[UR6][R16.64], R12 ;  /* 0x0000000c10003986 */ /* 0x0003e2000c101506 */
[----:B------:R-:W-:Y:S02]  /*2170*/  ISETP.LT.AND P0, PT, R4, UR9, !P0 ;  /* 0x0000000904007c0c */ /* 0x000fe4000c701270 */
[----:B------:R-:W-:Y:S02]  /*2180*/  PRMT R5, R13, 0x7632, R5 ;  /* 0x000076320d057816 */ /* 0x000fe40000000005 */
[----:B0-----:R-:W-:-:S02]  /*2190*/  PRMT R9, R14, 0x7632, R9 ;  /* 0x000076320e097816 */ /* 0x001fc40000000009 */
[C---:B------:R-:W-:Y:S01]  /*21a0*/  LEA R6, P6, R21.reuse, R22, 0x1 ;  /* 0x0000001615067211 */ /* 0x040fe200078c08ff */
[----:B------:R1:W-:Y:S03]  /*21b0*/  @P2 STG.E.U16 desc[UR6][R10.64], R5 ;  /* 0x000000050a002986 */ /* 0x0003e6000c101506 */
[----:B------:R-:W-:Y:S01]  /*21c0*/  LEA.HI.X.SX32 R7, R21, R24, 0x1, P6 ;  /* 0x0000001815077211 */ /* 0x000fe200030f0eff */
[----:B------:R1:W-:Y:S02]  /*21d0*/  @P1 STG.E.U16 desc[UR6][R18.64], R9 ;  /* 0x0000000912001986 */ /* 0x0003e4000c101506 */
[----:B------:R-:W-:Y:S06]  /*21e0*/  @!P0 EXIT ;  /* 0x000000000000894d */ /* 0x000fec0003800000 */
[----:B-1----:R-:W-:-:S05]  /*21f0*/  PRMT R3, R15, 0x7632, R3 ;  /* 0x000076320f037816 */ /* 0x002fca0000000003 */
[----:B------:R-:W-:Y:S01]  /*2200*/  STG.E.U16 desc[UR6][R6.64], R3 ;  /* 0x0000000306007986 */ /* 0x000fe2000c101506 */
[----:B------:R-:W-:Y:S05]  /*2210*/  EXIT ;  /* 0x000000000000794d */ /* 0x000fea0003800000 */
.L_x_2:
[----:B------:R-:W-:-:S00]  /*2220*/  BRA `(.L_x_2) ;  /* 0xfffffffc00fc7947 */ /* 0x000fc0000383ffff */
[----:B------:R-:W-:-:S00]  /*2230*/  NOP ;  /* 0x0000000000007918 */ /* 0x000fc00000000000 */
        /* <DEDUP_REMOVED lines=12> */
.L_x_3:


//--------------------- .nv.shared.matmul_kernel  --------------------------
	.section	.nv.shared.matmul_kernel,"aw",@nobits
	.sectionflags	@""
	.align	16
	.zero		1024


//--------------------- .nv.shared.reserved.0     --------------------------
	.section	.nv.shared.reserved.0,"aw",@nobits
	.weak		__nv_reservedSMEM_offset_0_alias
	.size		__nv_reservedSMEM_offset_0_alias, 0, 0
	.other		__nv_reservedSMEM_offset_0_alias,@"STO_CUDA_RESERVED_SHARED STV_DEFAULT"
__nv_reservedSMEM_offset_0_alias:
	.zero		0


//--------------------- .nv.constant0.matmul_kernel --------------------------
	.section	.nv.constant0.matmul_kernel,"a",@progbits
	.sectionflags	@""
	.align	4
.nv.constant0.matmul_kernel:
	.zero		608


//--------------------- SYMBOLS --------------------------

	.type		.nv.reservedSmem.offset0,@object
	.size		.nv.reservedSmem.offset0,0x4
